//
// Generated by NVIDIA NVVM Compiler
//
// Compiler Build ID: CL-36424714
// Cuda compilation tools, release 13.0, V13.0.88
// Based on NVVM 20.0.0
//

.version 9.0
.target sm_100
.address_size 64

	// .globl	_Z10applyForceP6float2S0_S0_fi
// _ZZ10applyForceP6float2S0_S0_fiE4spos has been demoted

.visible .entry _Z10applyForceP6float2S0_S0_fi(
	.param .u64 .ptr .align 1 _Z10applyForceP6float2S0_S0_fi_param_0,
	.param .u64 .ptr .align 1 _Z10applyForceP6float2S0_S0_fi_param_1,
	.param .u64 .ptr .align 1 _Z10applyForceP6float2S0_S0_fi_param_2,
	.param .f32 _Z10applyForceP6float2S0_S0_fi_param_3,
	.param .u32 _Z10applyForceP6float2S0_S0_fi_param_4
)
{
	.reg .pred 	%p<4>;
	.reg .b32 	%r<18>;
	.reg .b32 	%f<3094>;
	.reg .b64 	%rd<14>;
	// demoted variable
	.shared .align 8 .b8 _ZZ10applyForceP6float2S0_S0_fiE4spos[2048];
	ld.param.u64 	%rd5, [_Z10applyForceP6float2S0_S0_fi_param_0];
	ld.param.u64 	%rd6, [_Z10applyForceP6float2S0_S0_fi_param_1];
	mov.u32 	%r10, %ctaid.x;
	shl.b32 	%r11, %r10, 8;
	mov.u32 	%r1, %tid.x;
	add.s32 	%r2, %r11, %r1;
	setp.gt.s32 	%p1, %r2, 999;
	@%p1 bra 	$L__BB0_6;
	cvta.to.global.u64 	%rd7, %rd5;
	mov.u32 	%r12, %nctaid.x;
	shl.b32 	%r13, %r1, 3;
	mov.u32 	%r14, _ZZ10applyForceP6float2S0_S0_fiE4spos;
	add.s32 	%r3, %r14, %r13;
	mov.u32 	%r15, %ntid.y;
	mul.wide.s32 	%rd8, %r2, 8;
	add.s64 	%rd1, %rd7, %rd8;
	neg.s32 	%r17, %r12;
	neg.s32 	%r16, %r15;
	mul.wide.u32 	%rd9, %r1, 8;
	add.s64 	%rd13, %rd7, %rd9;
	mov.f32 	%f3090, 0f00000000;
	mov.f32 	%f3091, %f3090;
$L__BB0_2:
	ld.global.v2.f32 	{%f12, %f13}, [%rd13];
	st.shared.v2.f32 	[%r3], {%f12, %f13};
	bar.sync 	0;
	add.s32 	%r16, %r16, 1;
	setp.eq.s32 	%p2, %r16, 0;
	ld.shared.v2.f32 	{%f14, %f15}, [_ZZ10applyForceP6float2S0_S0_fiE4spos];
	ld.global.v2.f32 	{%f3, %f4}, [%rd1];
	sub.f32 	%f16, %f14, %f3;
	sub.f32 	%f17, %f15, %f4;
	mul.f32 	%f18, %f17, %f17;
	fma.rn.f32 	%f19, %f16, %f16, %f18;
	add.f32 	%f20, %f19, 0f3A83126F;
	rsqrt.approx.f32 	%f21, %f20;
	mul.f32 	%f22, %f21, %f21;
	mul.f32 	%f23, %f21, %f22;
	fma.rn.f32 	%f24, %f16, %f23, %f3091;
	fma.rn.f32 	%f25, %f17, %f23, %f3090;
	ld.shared.v2.f32 	{%f26, %f27}, [_ZZ10applyForceP6float2S0_S0_fiE4spos+8];
	sub.f32 	%f28, %f26, %f3;
	sub.f32 	%f29, %f27, %f4;
	mul.f32 	%f30, %f29, %f29;
	fma.rn.f32 	%f31, %f28, %f28, %f30;
	add.f32 	%f32, %f31, 0f3A83126F;
	rsqrt.approx.f32 	%f33, %f32;
	mul.f32 	%f34, %f33, %f33;
	mul.f32 	%f35, %f33, %f34;
	fma.rn.f32 	%f36, %f28, %f35, %f24;
	fma.rn.f32 	%f37, %f29, %f35, %f25;
	ld.shared.v2.f32 	{%f38, %f39}, [_ZZ10applyForceP6float2S0_S0_fiE4spos+16];
	sub.f32 	%f40, %f38, %f3;
	sub.f32 	%f41, %f39, %f4;
	mul.f32 	%f42, %f41, %f41;
	fma.rn.f32 	%f43, %f40, %f40, %f42;
	add.f32 	%f44, %f43, 0f3A83126F;
	rsqrt.approx.f32 	%f45, %f44;
	mul.f32 	%f46, %f45, %f45;
	mul.f32 	%f47, %f45, %f46;
	fma.rn.f32 	%f48, %f40, %f47, %f36;
	fma.rn.f32 	%f49, %f41, %f47, %f37;
	ld.shared.v2.f32 	{%f50, %f51}, [_ZZ10applyForceP6float2S0_S0_fiE4spos+24];
	sub.f32 	%f52, %f50, %f3;
	sub.f32 	%f53, %f51, %f4;
	mul.f32 	%f54, %f53, %f53;
	fma.rn.f32 	%f55, %f52, %f52, %f54;
	add.f32 	%f56, %f55, 0f3A83126F;
	rsqrt.approx.f32 	%f57, %f56;
	mul.f32 	%f58, %f57, %f57;
	mul.f32 	%f59, %f57, %f58;
	fma.rn.f32 	%f60, %f52, %f59, %f48;
	fma.rn.f32 	%f61, %f53, %f59, %f49;
	ld.shared.v2.f32 	{%f62, %f63}, [_ZZ10applyForceP6float2S0_S0_fiE4spos+32];
	sub.f32 	%f64, %f62, %f3;
	sub.f32 	%f65, %f63, %f4;
	mul.f32 	%f66, %f65, %f65;
	fma.rn.f32 	%f67, %f64, %f64, %f66;
	add.f32 	%f68, %f67, 0f3A83126F;
	rsqrt.approx.f32 	%f69, %f68;
	mul.f32 	%f70, %f69, %f69;
	mul.f32 	%f71, %f69, %f70;
	fma.rn.f32 	%f72, %f64, %f71, %f60;
	fma.rn.f32 	%f73, %f65, %f71, %f61;
	ld.shared.v2.f32 	{%f74, %f75}, [_ZZ10applyForceP6float2S0_S0_fiE4spos+40];
	sub.f32 	%f76, %f74, %f3;
	sub.f32 	%f77, %f75, %f4;
	mul.f32 	%f78, %f77, %f77;
	fma.rn.f32 	%f79, %f76, %f76, %f78;
	add.f32 	%f80, %f79, 0f3A83126F;
	rsqrt.approx.f32 	%f81, %f80;
	mul.f32 	%f82, %f81, %f81;
	mul.f32 	%f83, %f81, %f82;
	fma.rn.f32 	%f84, %f76, %f83, %f72;
	fma.rn.f32 	%f85, %f77, %f83, %f73;
	ld.shared.v2.f32 	{%f86, %f87}, [_ZZ10applyForceP6float2S0_S0_fiE4spos+48];
	sub.f32 	%f88, %f86, %f3;
	sub.f32 	%f89, %f87, %f4;
	mul.f32 	%f90, %f89, %f89;
	fma.rn.f32 	%f91, %f88, %f88, %f90;
	add.f32 	%f92, %f91, 0f3A83126F;
	rsqrt.approx.f32 	%f93, %f92;
	mul.f32 	%f94, %f93, %f93;
	mul.f32 	%f95, %f93, %f94;
	fma.rn.f32 	%f96, %f88, %f95, %f84;
	fma.rn.f32 	%f97, %f89, %f95, %f85;
	ld.shared.v2.f32 	{%f98, %f99}, [_ZZ10applyForceP6float2S0_S0_fiE4spos+56];
	sub.f32 	%f100, %f98, %f3;
	sub.f32 	%f101, %f99, %f4;
	mul.f32 	%f102, %f101, %f101;
	fma.rn.f32 	%f103, %f100, %f100, %f102;
	add.f32 	%f104, %f103, 0f3A83126F;
	rsqrt.approx.f32 	%f105, %f104;
	mul.f32 	%f106, %f105, %f105;
	mul.f32 	%f107, %f105, %f106;
	fma.rn.f32 	%f108, %f100, %f107, %f96;
	fma.rn.f32 	%f109, %f101, %f107, %f97;
	ld.shared.v2.f32 	{%f110, %f111}, [_ZZ10applyForceP6float2S0_S0_fiE4spos+64];
	sub.f32 	%f112, %f110, %f3;
	sub.f32 	%f113, %f111, %f4;
	mul.f32 	%f114, %f113, %f113;
	fma.rn.f32 	%f115, %f112, %f112, %f114;
	add.f32 	%f116, %f115, 0f3A83126F;
	rsqrt.approx.f32 	%f117, %f116;
	mul.f32 	%f118, %f117, %f117;
	mul.f32 	%f119, %f117, %f118;
	fma.rn.f32 	%f120, %f112, %f119, %f108;
	fma.rn.f32 	%f121, %f113, %f119, %f109;
	ld.shared.v2.f32 	{%f122, %f123}, [_ZZ10applyForceP6float2S0_S0_fiE4spos+72];
	sub.f32 	%f124, %f122, %f3;
	sub.f32 	%f125, %f123, %f4;
	mul.f32 	%f126, %f125, %f125;
	fma.rn.f32 	%f127, %f124, %f124, %f126;
	add.f32 	%f128, %f127, 0f3A83126F;
	rsqrt.approx.f32 	%f129, %f128;
	mul.f32 	%f130, %f129, %f129;
	mul.f32 	%f131, %f129, %f130;
	fma.rn.f32 	%f132, %f124, %f131, %f120;
	fma.rn.f32 	%f133, %f125, %f131, %f121;
	ld.shared.v2.f32 	{%f134, %f135}, [_ZZ10applyForceP6float2S0_S0_fiE4spos+80];
	sub.f32 	%f136, %f134, %f3;
	sub.f32 	%f137, %f135, %f4;
	mul.f32 	%f138, %f137, %f137;
	fma.rn.f32 	%f139, %f136, %f136, %f138;
	add.f32 	%f140, %f139, 0f3A83126F;
	rsqrt.approx.f32 	%f141, %f140;
	mul.f32 	%f142, %f141, %f141;
	mul.f32 	%f143, %f141, %f142;
	fma.rn.f32 	%f144, %f136, %f143, %f132;
	fma.rn.f32 	%f145, %f137, %f143, %f133;
	ld.shared.v2.f32 	{%f146, %f147}, [_ZZ10applyForceP6float2S0_S0_fiE4spos+88];
	sub.f32 	%f148, %f146, %f3;
	sub.f32 	%f149, %f147, %f4;
	mul.f32 	%f150, %f149, %f149;
	fma.rn.f32 	%f151, %f148, %f148, %f150;
	add.f32 	%f152, %f151, 0f3A83126F;
	rsqrt.approx.f32 	%f153, %f152;
	mul.f32 	%f154, %f153, %f153;
	mul.f32 	%f155, %f153, %f154;
	fma.rn.f32 	%f156, %f148, %f155, %f144;
	fma.rn.f32 	%f157, %f149, %f155, %f145;
	ld.shared.v2.f32 	{%f158, %f159}, [_ZZ10applyForceP6float2S0_S0_fiE4spos+96];
	sub.f32 	%f160, %f158, %f3;
	sub.f32 	%f161, %f159, %f4;
	mul.f32 	%f162, %f161, %f161;
	fma.rn.f32 	%f163, %f160, %f160, %f162;
	add.f32 	%f164, %f163, 0f3A83126F;
	rsqrt.approx.f32 	%f165, %f164;
	mul.f32 	%f166, %f165, %f165;
	mul.f32 	%f167, %f165, %f166;
	fma.rn.f32 	%f168, %f160, %f167, %f156;
	fma.rn.f32 	%f169, %f161, %f167, %f157;
	ld.shared.v2.f32 	{%f170, %f171}, [_ZZ10applyForceP6float2S0_S0_fiE4spos+104];
	sub.f32 	%f172, %f170, %f3;
	sub.f32 	%f173, %f171, %f4;
	mul.f32 	%f174, %f173, %f173;
	fma.rn.f32 	%f175, %f172, %f172, %f174;
	add.f32 	%f176, %f175, 0f3A83126F;
	rsqrt.approx.f32 	%f177, %f176;
	mul.f32 	%f178, %f177, %f177;
	mul.f32 	%f179, %f177, %f178;
	fma.rn.f32 	%f180, %f172, %f179, %f168;
	fma.rn.f32 	%f181, %f173, %f179, %f169;
	ld.shared.v2.f32 	{%f182, %f183}, [_ZZ10applyForceP6float2S0_S0_fiE4spos+112];
	sub.f32 	%f184, %f182, %f3;
	sub.f32 	%f185, %f183, %f4;
	mul.f32 	%f186, %f185, %f185;
	fma.rn.f32 	%f187, %f184, %f184, %f186;
	add.f32 	%f188, %f187, 0f3A83126F;
	rsqrt.approx.f32 	%f189, %f188;
	mul.f32 	%f190, %f189, %f189;
	mul.f32 	%f191, %f189, %f190;
	fma.rn.f32 	%f192, %f184, %f191, %f180;
	fma.rn.f32 	%f193, %f185, %f191, %f181;
	ld.shared.v2.f32 	{%f194, %f195}, [_ZZ10applyForceP6float2S0_S0_fiE4spos+120];
	sub.f32 	%f196, %f194, %f3;
	sub.f32 	%f197, %f195, %f4;
	mul.f32 	%f198, %f197, %f197;
	fma.rn.f32 	%f199, %f196, %f196, %f198;
	add.f32 	%f200, %f199, 0f3A83126F;
	rsqrt.approx.f32 	%f201, %f200;
	mul.f32 	%f202, %f201, %f201;
	mul.f32 	%f203, %f201, %f202;
	fma.rn.f32 	%f204, %f196, %f203, %f192;
	fma.rn.f32 	%f205, %f197, %f203, %f193;
	ld.shared.v2.f32 	{%f206, %f207}, [_ZZ10applyForceP6float2S0_S0_fiE4spos+128];
	sub.f32 	%f208, %f206, %f3;
	sub.f32 	%f209, %f207, %f4;
	mul.f32 	%f210, %f209, %f209;
	fma.rn.f32 	%f211, %f208, %f208, %f210;
	add.f32 	%f212, %f211, 0f3A83126F;
	rsqrt.approx.f32 	%f213, %f212;
	mul.f32 	%f214, %f213, %f213;
	mul.f32 	%f215, %f213, %f214;
	fma.rn.f32 	%f216, %f208, %f215, %f204;
	fma.rn.f32 	%f217, %f209, %f215, %f205;
	ld.shared.v2.f32 	{%f218, %f219}, [_ZZ10applyForceP6float2S0_S0_fiE4spos+136];
	sub.f32 	%f220, %f218, %f3;
	sub.f32 	%f221, %f219, %f4;
	mul.f32 	%f222, %f221, %f221;
	fma.rn.f32 	%f223, %f220, %f220, %f222;
	add.f32 	%f224, %f223, 0f3A83126F;
	rsqrt.approx.f32 	%f225, %f224;
	mul.f32 	%f226, %f225, %f225;
	mul.f32 	%f227, %f225, %f226;
	fma.rn.f32 	%f228, %f220, %f227, %f216;
	fma.rn.f32 	%f229, %f221, %f227, %f217;
	ld.shared.v2.f32 	{%f230, %f231}, [_ZZ10applyForceP6float2S0_S0_fiE4spos+144];
	sub.f32 	%f232, %f230, %f3;
	sub.f32 	%f233, %f231, %f4;
	mul.f32 	%f234, %f233, %f233;
	fma.rn.f32 	%f235, %f232, %f232, %f234;
	add.f32 	%f236, %f235, 0f3A83126F;
	rsqrt.approx.f32 	%f237, %f236;
	mul.f32 	%f238, %f237, %f237;
	mul.f32 	%f239, %f237, %f238;
	fma.rn.f32 	%f240, %f232, %f239, %f228;
	fma.rn.f32 	%f241, %f233, %f239, %f229;
	ld.shared.v2.f32 	{%f242, %f243}, [_ZZ10applyForceP6float2S0_S0_fiE4spos+152];
	sub.f32 	%f244, %f242, %f3;
	sub.f32 	%f245, %f243, %f4;
	mul.f32 	%f246, %f245, %f245;
	fma.rn.f32 	%f247, %f244, %f244, %f246;
	add.f32 	%f248, %f247, 0f3A83126F;
	rsqrt.approx.f32 	%f249, %f248;
	mul.f32 	%f250, %f249, %f249;
	mul.f32 	%f251, %f249, %f250;
	fma.rn.f32 	%f252, %f244, %f251, %f240;
	fma.rn.f32 	%f253, %f245, %f251, %f241;
	ld.shared.v2.f32 	{%f254, %f255}, [_ZZ10applyForceP6float2S0_S0_fiE4spos+160];
	sub.f32 	%f256, %f254, %f3;
	sub.f32 	%f257, %f255, %f4;
	mul.f32 	%f258, %f257, %f257;
	fma.rn.f32 	%f259, %f256, %f256, %f258;
	add.f32 	%f260, %f259, 0f3A83126F;
	rsqrt.approx.f32 	%f261, %f260;
	mul.f32 	%f262, %f261, %f261;
	mul.f32 	%f263, %f261, %f262;
	fma.rn.f32 	%f264, %f256, %f263, %f252;
	fma.rn.f32 	%f265, %f257, %f263, %f253;
	ld.shared.v2.f32 	{%f266, %f267}, [_ZZ10applyForceP6float2S0_S0_fiE4spos+168];
	sub.f32 	%f268, %f266, %f3;
	sub.f32 	%f269, %f267, %f4;
	mul.f32 	%f270, %f269, %f269;
	fma.rn.f32 	%f271, %f268, %f268, %f270;
	add.f32 	%f272, %f271, 0f3A83126F;
	rsqrt.approx.f32 	%f273, %f272;
	mul.f32 	%f274, %f273, %f273;
	mul.f32 	%f275, %f273, %f274;
	fma.rn.f32 	%f276, %f268, %f275, %f264;
	fma.rn.f32 	%f277, %f269, %f275, %f265;
	ld.shared.v2.f32 	{%f278, %f279}, [_ZZ10applyForceP6float2S0_S0_fiE4spos+176];
	sub.f32 	%f280, %f278, %f3;
	sub.f32 	%f281, %f279, %f4;
	mul.f32 	%f282, %f281, %f281;
	fma.rn.f32 	%f283, %f280, %f280, %f282;
	add.f32 	%f284, %f283, 0f3A83126F;
	rsqrt.approx.f32 	%f285, %f284;
	mul.f32 	%f286, %f285, %f285;
	mul.f32 	%f287, %f285, %f286;
	fma.rn.f32 	%f288, %f280, %f287, %f276;
	fma.rn.f32 	%f289, %f281, %f287, %f277;
	ld.shared.v2.f32 	{%f290, %f291}, [_ZZ10applyForceP6float2S0_S0_fiE4spos+184];
	sub.f32 	%f292, %f290, %f3;
	sub.f32 	%f293, %f291, %f4;
	mul.f32 	%f294, %f293, %f293;
	fma.rn.f32 	%f295, %f292, %f292, %f294;
	add.f32 	%f296, %f295, 0f3A83126F;
	rsqrt.approx.f32 	%f297, %f296;
	mul.f32 	%f298, %f297, %f297;
	mul.f32 	%f299, %f297, %f298;
	fma.rn.f32 	%f300, %f292, %f299, %f288;
	fma.rn.f32 	%f301, %f293, %f299, %f289;
	ld.shared.v2.f32 	{%f302, %f303}, [_ZZ10applyForceP6float2S0_S0_fiE4spos+192];
	sub.f32 	%f304, %f302, %f3;
	sub.f32 	%f305, %f303, %f4;
	mul.f32 	%f306, %f305, %f305;
	fma.rn.f32 	%f307, %f304, %f304, %f306;
	add.f32 	%f308, %f307, 0f3A83126F;
	rsqrt.approx.f32 	%f309, %f308;
	mul.f32 	%f310, %f309, %f309;
	mul.f32 	%f311, %f309, %f310;
	fma.rn.f32 	%f312, %f304, %f311, %f300;
	fma.rn.f32 	%f313, %f305, %f311, %f301;
	ld.shared.v2.f32 	{%f314, %f315}, [_ZZ10applyForceP6float2S0_S0_fiE4spos+200];
	sub.f32 	%f316, %f314, %f3;
	sub.f32 	%f317, %f315, %f4;
	mul.f32 	%f318, %f317, %f317;
	fma.rn.f32 	%f319, %f316, %f316, %f318;
	add.f32 	%f320, %f319, 0f3A83126F;
	rsqrt.approx.f32 	%f321, %f320;
	mul.f32 	%f322, %f321, %f321;
	mul.f32 	%f323, %f321, %f322;
	fma.rn.f32 	%f324, %f316, %f323, %f312;
	fma.rn.f32 	%f325, %f317, %f323, %f313;
	ld.shared.v2.f32 	{%f326, %f327}, [_ZZ10applyForceP6float2S0_S0_fiE4spos+208];
	sub.f32 	%f328, %f326, %f3;
	sub.f32 	%f329, %f327, %f4;
	mul.f32 	%f330, %f329, %f329;
	fma.rn.f32 	%f331, %f328, %f328, %f330;
	add.f32 	%f332, %f331, 0f3A83126F;
	rsqrt.approx.f32 	%f333, %f332;
	mul.f32 	%f334, %f333, %f333;
	mul.f32 	%f335, %f333, %f334;
	fma.rn.f32 	%f336, %f328, %f335, %f324;
	fma.rn.f32 	%f337, %f329, %f335, %f325;
	ld.shared.v2.f32 	{%f338, %f339}, [_ZZ10applyForceP6float2S0_S0_fiE4spos+216];
	sub.f32 	%f340, %f338, %f3;
	sub.f32 	%f341, %f339, %f4;
	mul.f32 	%f342, %f341, %f341;
	fma.rn.f32 	%f343, %f340, %f340, %f342;
	add.f32 	%f344, %f343, 0f3A83126F;
	rsqrt.approx.f32 	%f345, %f344;
	mul.f32 	%f346, %f345, %f345;
	mul.f32 	%f347, %f345, %f346;
	fma.rn.f32 	%f348, %f340, %f347, %f336;
	fma.rn.f32 	%f349, %f341, %f347, %f337;
	ld.shared.v2.f32 	{%f350, %f351}, [_ZZ10applyForceP6float2S0_S0_fiE4spos+224];
	sub.f32 	%f352, %f350, %f3;
	sub.f32 	%f353, %f351, %f4;
	mul.f32 	%f354, %f353, %f353;
	fma.rn.f32 	%f355, %f352, %f352, %f354;
	add.f32 	%f356, %f355, 0f3A83126F;
	rsqrt.approx.f32 	%f357, %f356;
	mul.f32 	%f358, %f357, %f357;
	mul.f32 	%f359, %f357, %f358;
	fma.rn.f32 	%f360, %f352, %f359, %f348;
	fma.rn.f32 	%f361, %f353, %f359, %f349;
	ld.shared.v2.f32 	{%f362, %f363}, [_ZZ10applyForceP6float2S0_S0_fiE4spos+232];
	sub.f32 	%f364, %f362, %f3;
	sub.f32 	%f365, %f363, %f4;
	mul.f32 	%f366, %f365, %f365;
	fma.rn.f32 	%f367, %f364, %f364, %f366;
	add.f32 	%f368, %f367, 0f3A83126F;
	rsqrt.approx.f32 	%f369, %f368;
	mul.f32 	%f370, %f369, %f369;
	mul.f32 	%f371, %f369, %f370;
	fma.rn.f32 	%f372, %f364, %f371, %f360;
	fma.rn.f32 	%f373, %f365, %f371, %f361;
	ld.shared.v2.f32 	{%f374, %f375}, [_ZZ10applyForceP6float2S0_S0_fiE4spos+240];
	sub.f32 	%f376, %f374, %f3;
	sub.f32 	%f377, %f375, %f4;
	mul.f32 	%f378, %f377, %f377;
	fma.rn.f32 	%f379, %f376, %f376, %f378;
	add.f32 	%f380, %f379, 0f3A83126F;
	rsqrt.approx.f32 	%f381, %f380;
	mul.f32 	%f382, %f381, %f381;
	mul.f32 	%f383, %f381, %f382;
	fma.rn.f32 	%f384, %f376, %f383, %f372;
	fma.rn.f32 	%f385, %f377, %f383, %f373;
	ld.shared.v2.f32 	{%f386, %f387}, [_ZZ10applyForceP6float2S0_S0_fiE4spos+248];
	sub.f32 	%f388, %f386, %f3;
	sub.f32 	%f389, %f387, %f4;
	mul.f32 	%f390, %f389, %f389;
	fma.rn.f32 	%f391, %f388, %f388, %f390;
	add.f32 	%f392, %f391, 0f3A83126F;
	rsqrt.approx.f32 	%f393, %f392;
	mul.f32 	%f394, %f393, %f393;
	mul.f32 	%f395, %f393, %f394;
	fma.rn.f32 	%f396, %f388, %f395, %f384;
	fma.rn.f32 	%f397, %f389, %f395, %f385;
	ld.shared.v2.f32 	{%f398, %f399}, [_ZZ10applyForceP6float2S0_S0_fiE4spos+256];
	sub.f32 	%f400, %f398, %f3;
	sub.f32 	%f401, %f399, %f4;
	mul.f32 	%f402, %f401, %f401;
	fma.rn.f32 	%f403, %f400, %f400, %f402;
	add.f32 	%f404, %f403, 0f3A83126F;
	rsqrt.approx.f32 	%f405, %f404;
	mul.f32 	%f406, %f405, %f405;
	mul.f32 	%f407, %f405, %f406;
	fma.rn.f32 	%f408, %f400, %f407, %f396;
	fma.rn.f32 	%f409, %f401, %f407, %f397;
	ld.shared.v2.f32 	{%f410, %f411}, [_ZZ10applyForceP6float2S0_S0_fiE4spos+264];
	sub.f32 	%f412, %f410, %f3;
	sub.f32 	%f413, %f411, %f4;
	mul.f32 	%f414, %f413, %f413;
	fma.rn.f32 	%f415, %f412, %f412, %f414;
	add.f32 	%f416, %f415, 0f3A83126F;
	rsqrt.approx.f32 	%f417, %f416;
	mul.f32 	%f418, %f417, %f417;
	mul.f32 	%f419, %f417, %f418;
	fma.rn.f32 	%f420, %f412, %f419, %f408;
	fma.rn.f32 	%f421, %f413, %f419, %f409;
	ld.shared.v2.f32 	{%f422, %f423}, [_ZZ10applyForceP6float2S0_S0_fiE4spos+272];
	sub.f32 	%f424, %f422, %f3;
	sub.f32 	%f425, %f423, %f4;
	mul.f32 	%f426, %f425, %f425;
	fma.rn.f32 	%f427, %f424, %f424, %f426;
	add.f32 	%f428, %f427, 0f3A83126F;
	rsqrt.approx.f32 	%f429, %f428;
	mul.f32 	%f430, %f429, %f429;
	mul.f32 	%f431, %f429, %f430;
	fma.rn.f32 	%f432, %f424, %f431, %f420;
	fma.rn.f32 	%f433, %f425, %f431, %f421;
	ld.shared.v2.f32 	{%f434, %f435}, [_ZZ10applyForceP6float2S0_S0_fiE4spos+280];
	sub.f32 	%f436, %f434, %f3;
	sub.f32 	%f437, %f435, %f4;
	mul.f32 	%f438, %f437, %f437;
	fma.rn.f32 	%f439, %f436, %f436, %f438;
	add.f32 	%f440, %f439, 0f3A83126F;
	rsqrt.approx.f32 	%f441, %f440;
	mul.f32 	%f442, %f441, %f441;
	mul.f32 	%f443, %f441, %f442;
	fma.rn.f32 	%f444, %f436, %f443, %f432;
	fma.rn.f32 	%f445, %f437, %f443, %f433;
	ld.shared.v2.f32 	{%f446, %f447}, [_ZZ10applyForceP6float2S0_S0_fiE4spos+288];
	sub.f32 	%f448, %f446, %f3;
	sub.f32 	%f449, %f447, %f4;
	mul.f32 	%f450, %f449, %f449;
	fma.rn.f32 	%f451, %f448, %f448, %f450;
	add.f32 	%f452, %f451, 0f3A83126F;
	rsqrt.approx.f32 	%f453, %f452;
	mul.f32 	%f454, %f453, %f453;
	mul.f32 	%f455, %f453, %f454;
	fma.rn.f32 	%f456, %f448, %f455, %f444;
	fma.rn.f32 	%f457, %f449, %f455, %f445;
	ld.shared.v2.f32 	{%f458, %f459}, [_ZZ10applyForceP6float2S0_S0_fiE4spos+296];
	sub.f32 	%f460, %f458, %f3;
	sub.f32 	%f461, %f459, %f4;
	mul.f32 	%f462, %f461, %f461;
	fma.rn.f32 	%f463, %f460, %f460, %f462;
	add.f32 	%f464, %f463, 0f3A83126F;
	rsqrt.approx.f32 	%f465, %f464;
	mul.f32 	%f466, %f465, %f465;
	mul.f32 	%f467, %f465, %f466;
	fma.rn.f32 	%f468, %f460, %f467, %f456;
	fma.rn.f32 	%f469, %f461, %f467, %f457;
	ld.shared.v2.f32 	{%f470, %f471}, [_ZZ10applyForceP6float2S0_S0_fiE4spos+304];
	sub.f32 	%f472, %f470, %f3;
	sub.f32 	%f473, %f471, %f4;
	mul.f32 	%f474, %f473, %f473;
	fma.rn.f32 	%f475, %f472, %f472, %f474;
	add.f32 	%f476, %f475, 0f3A83126F;
	rsqrt.approx.f32 	%f477, %f476;
	mul.f32 	%f478, %f477, %f477;
	mul.f32 	%f479, %f477, %f478;
	fma.rn.f32 	%f480, %f472, %f479, %f468;
	fma.rn.f32 	%f481, %f473, %f479, %f469;
	ld.shared.v2.f32 	{%f482, %f483}, [_ZZ10applyForceP6float2S0_S0_fiE4spos+312];
	sub.f32 	%f484, %f482, %f3;
	sub.f32 	%f485, %f483, %f4;
	mul.f32 	%f486, %f485, %f485;
	fma.rn.f32 	%f487, %f484, %f484, %f486;
	add.f32 	%f488, %f487, 0f3A83126F;
	rsqrt.approx.f32 	%f489, %f488;
	mul.f32 	%f490, %f489, %f489;
	mul.f32 	%f491, %f489, %f490;
	fma.rn.f32 	%f492, %f484, %f491, %f480;
	fma.rn.f32 	%f493, %f485, %f491, %f481;
	ld.shared.v2.f32 	{%f494, %f495}, [_ZZ10applyForceP6float2S0_S0_fiE4spos+320];
	sub.f32 	%f496, %f494, %f3;
	sub.f32 	%f497, %f495, %f4;
	mul.f32 	%f498, %f497, %f497;
	fma.rn.f32 	%f499, %f496, %f496, %f498;
	add.f32 	%f500, %f499, 0f3A83126F;
	rsqrt.approx.f32 	%f501, %f500;
	mul.f32 	%f502, %f501, %f501;
	mul.f32 	%f503, %f501, %f502;
	fma.rn.f32 	%f504, %f496, %f503, %f492;
	fma.rn.f32 	%f505, %f497, %f503, %f493;
	ld.shared.v2.f32 	{%f506, %f507}, [_ZZ10applyForceP6float2S0_S0_fiE4spos+328];
	sub.f32 	%f508, %f506, %f3;
	sub.f32 	%f509, %f507, %f4;
	mul.f32 	%f510, %f509, %f509;
	fma.rn.f32 	%f511, %f508, %f508, %f510;
	add.f32 	%f512, %f511, 0f3A83126F;
	rsqrt.approx.f32 	%f513, %f512;
	mul.f32 	%f514, %f513, %f513;
	mul.f32 	%f515, %f513, %f514;
	fma.rn.f32 	%f516, %f508, %f515, %f504;
	fma.rn.f32 	%f517, %f509, %f515, %f505;
	ld.shared.v2.f32 	{%f518, %f519}, [_ZZ10applyForceP6float2S0_S0_fiE4spos+336];
	sub.f32 	%f520, %f518, %f3;
	sub.f32 	%f521, %f519, %f4;
	mul.f32 	%f522, %f521, %f521;
	fma.rn.f32 	%f523, %f520, %f520, %f522;
	add.f32 	%f524, %f523, 0f3A83126F;
	rsqrt.approx.f32 	%f525, %f524;
	mul.f32 	%f526, %f525, %f525;
	mul.f32 	%f527, %f525, %f526;
	fma.rn.f32 	%f528, %f520, %f527, %f516;
	fma.rn.f32 	%f529, %f521, %f527, %f517;
	ld.shared.v2.f32 	{%f530, %f531}, [_ZZ10applyForceP6float2S0_S0_fiE4spos+344];
	sub.f32 	%f532, %f530, %f3;
	sub.f32 	%f533, %f531, %f4;
	mul.f32 	%f534, %f533, %f533;
	fma.rn.f32 	%f535, %f532, %f532, %f534;
	add.f32 	%f536, %f535, 0f3A83126F;
	rsqrt.approx.f32 	%f537, %f536;
	mul.f32 	%f538, %f537, %f537;
	mul.f32 	%f539, %f537, %f538;
	fma.rn.f32 	%f540, %f532, %f539, %f528;
	fma.rn.f32 	%f541, %f533, %f539, %f529;
	ld.shared.v2.f32 	{%f542, %f543}, [_ZZ10applyForceP6float2S0_S0_fiE4spos+352];
	sub.f32 	%f544, %f542, %f3;
	sub.f32 	%f545, %f543, %f4;
	mul.f32 	%f546, %f545, %f545;
	fma.rn.f32 	%f547, %f544, %f544, %f546;
	add.f32 	%f548, %f547, 0f3A83126F;
	rsqrt.approx.f32 	%f549, %f548;
	mul.f32 	%f550, %f549, %f549;
	mul.f32 	%f551, %f549, %f550;
	fma.rn.f32 	%f552, %f544, %f551, %f540;
	fma.rn.f32 	%f553, %f545, %f551, %f541;
	ld.shared.v2.f32 	{%f554, %f555}, [_ZZ10applyForceP6float2S0_S0_fiE4spos+360];
	sub.f32 	%f556, %f554, %f3;
	sub.f32 	%f557, %f555, %f4;
	mul.f32 	%f558, %f557, %f557;
	fma.rn.f32 	%f559, %f556, %f556, %f558;
	add.f32 	%f560, %f559, 0f3A83126F;
	rsqrt.approx.f32 	%f561, %f560;
	mul.f32 	%f562, %f561, %f561;
	mul.f32 	%f563, %f561, %f562;
	fma.rn.f32 	%f564, %f556, %f563, %f552;
	fma.rn.f32 	%f565, %f557, %f563, %f553;
	ld.shared.v2.f32 	{%f566, %f567}, [_ZZ10applyForceP6float2S0_S0_fiE4spos+368];
	sub.f32 	%f568, %f566, %f3;
	sub.f32 	%f569, %f567, %f4;
	mul.f32 	%f570, %f569, %f569;
	fma.rn.f32 	%f571, %f568, %f568, %f570;
	add.f32 	%f572, %f571, 0f3A83126F;
	rsqrt.approx.f32 	%f573, %f572;
	mul.f32 	%f574, %f573, %f573;
	mul.f32 	%f575, %f573, %f574;
	fma.rn.f32 	%f576, %f568, %f575, %f564;
	fma.rn.f32 	%f577, %f569, %f575, %f565;
	ld.shared.v2.f32 	{%f578, %f579}, [_ZZ10applyForceP6float2S0_S0_fiE4spos+376];
	sub.f32 	%f580, %f578, %f3;
	sub.f32 	%f581, %f579, %f4;
	mul.f32 	%f582, %f581, %f581;
	fma.rn.f32 	%f583, %f580, %f580, %f582;
	add.f32 	%f584, %f583, 0f3A83126F;
	rsqrt.approx.f32 	%f585, %f584;
	mul.f32 	%f586, %f585, %f585;
	mul.f32 	%f587, %f585, %f586;
	fma.rn.f32 	%f588, %f580, %f587, %f576;
	fma.rn.f32 	%f589, %f581, %f587, %f577;
	ld.shared.v2.f32 	{%f590, %f591}, [_ZZ10applyForceP6float2S0_S0_fiE4spos+384];
	sub.f32 	%f592, %f590, %f3;
	sub.f32 	%f593, %f591, %f4;
	mul.f32 	%f594, %f593, %f593;
	fma.rn.f32 	%f595, %f592, %f592, %f594;
	add.f32 	%f596, %f595, 0f3A83126F;
	rsqrt.approx.f32 	%f597, %f596;
	mul.f32 	%f598, %f597, %f597;
	mul.f32 	%f599, %f597, %f598;
	fma.rn.f32 	%f600, %f592, %f599, %f588;
	fma.rn.f32 	%f601, %f593, %f599, %f589;
	ld.shared.v2.f32 	{%f602, %f603}, [_ZZ10applyForceP6float2S0_S0_fiE4spos+392];
	sub.f32 	%f604, %f602, %f3;
	sub.f32 	%f605, %f603, %f4;
	mul.f32 	%f606, %f605, %f605;
	fma.rn.f32 	%f607, %f604, %f604, %f606;
	add.f32 	%f608, %f607, 0f3A83126F;
	rsqrt.approx.f32 	%f609, %f608;
	mul.f32 	%f610, %f609, %f609;
	mul.f32 	%f611, %f609, %f610;
	fma.rn.f32 	%f612, %f604, %f611, %f600;
	fma.rn.f32 	%f613, %f605, %f611, %f601;
	ld.shared.v2.f32 	{%f614, %f615}, [_ZZ10applyForceP6float2S0_S0_fiE4spos+400];
	sub.f32 	%f616, %f614, %f3;
	sub.f32 	%f617, %f615, %f4;
	mul.f32 	%f618, %f617, %f617;
	fma.rn.f32 	%f619, %f616, %f616, %f618;
	add.f32 	%f620, %f619, 0f3A83126F;
	rsqrt.approx.f32 	%f621, %f620;
	mul.f32 	%f622, %f621, %f621;
	mul.f32 	%f623, %f621, %f622;
	fma.rn.f32 	%f624, %f616, %f623, %f612;
	fma.rn.f32 	%f625, %f617, %f623, %f613;
	ld.shared.v2.f32 	{%f626, %f627}, [_ZZ10applyForceP6float2S0_S0_fiE4spos+408];
	sub.f32 	%f628, %f626, %f3;
	sub.f32 	%f629, %f627, %f4;
	mul.f32 	%f630, %f629, %f629;
	fma.rn.f32 	%f631, %f628, %f628, %f630;
	add.f32 	%f632, %f631, 0f3A83126F;
	rsqrt.approx.f32 	%f633, %f632;
	mul.f32 	%f634, %f633, %f633;
	mul.f32 	%f635, %f633, %f634;
	fma.rn.f32 	%f636, %f628, %f635, %f624;
	fma.rn.f32 	%f637, %f629, %f635, %f625;
	ld.shared.v2.f32 	{%f638, %f639}, [_ZZ10applyForceP6float2S0_S0_fiE4spos+416];
	sub.f32 	%f640, %f638, %f3;
	sub.f32 	%f641, %f639, %f4;
	mul.f32 	%f642, %f641, %f641;
	fma.rn.f32 	%f643, %f640, %f640, %f642;
	add.f32 	%f644, %f643, 0f3A83126F;
	rsqrt.approx.f32 	%f645, %f644;
	mul.f32 	%f646, %f645, %f645;
	mul.f32 	%f647, %f645, %f646;
	fma.rn.f32 	%f648, %f640, %f647, %f636;
	fma.rn.f32 	%f649, %f641, %f647, %f637;
	ld.shared.v2.f32 	{%f650, %f651}, [_ZZ10applyForceP6float2S0_S0_fiE4spos+424];
	sub.f32 	%f652, %f650, %f3;
	sub.f32 	%f653, %f651, %f4;
	mul.f32 	%f654, %f653, %f653;
	fma.rn.f32 	%f655, %f652, %f652, %f654;
	add.f32 	%f656, %f655, 0f3A83126F;
	rsqrt.approx.f32 	%f657, %f656;
	mul.f32 	%f658, %f657, %f657;
	mul.f32 	%f659, %f657, %f658;
	fma.rn.f32 	%f660, %f652, %f659, %f648;
	fma.rn.f32 	%f661, %f653, %f659, %f649;
	ld.shared.v2.f32 	{%f662, %f663}, [_ZZ10applyForceP6float2S0_S0_fiE4spos+432];
	sub.f32 	%f664, %f662, %f3;
	sub.f32 	%f665, %f663, %f4;
	mul.f32 	%f666, %f665, %f665;
	fma.rn.f32 	%f667, %f664, %f664, %f666;
	add.f32 	%f668, %f667, 0f3A83126F;
	rsqrt.approx.f32 	%f669, %f668;
	mul.f32 	%f670, %f669, %f669;
	mul.f32 	%f671, %f669, %f670;
	fma.rn.f32 	%f672, %f664, %f671, %f660;
	fma.rn.f32 	%f673, %f665, %f671, %f661;
	ld.shared.v2.f32 	{%f674, %f675}, [_ZZ10applyForceP6float2S0_S0_fiE4spos+440];
	sub.f32 	%f676, %f674, %f3;
	sub.f32 	%f677, %f675, %f4;
	mul.f32 	%f678, %f677, %f677;
	fma.rn.f32 	%f679, %f676, %f676, %f678;
	add.f32 	%f680, %f679, 0f3A83126F;
	rsqrt.approx.f32 	%f681, %f680;
	mul.f32 	%f682, %f681, %f681;
	mul.f32 	%f683, %f681, %f682;
	fma.rn.f32 	%f684, %f676, %f683, %f672;
	fma.rn.f32 	%f685, %f677, %f683, %f673;
	ld.shared.v2.f32 	{%f686, %f687}, [_ZZ10applyForceP6float2S0_S0_fiE4spos+448];
	sub.f32 	%f688, %f686, %f3;
	sub.f32 	%f689, %f687, %f4;
	mul.f32 	%f690, %f689, %f689;
	fma.rn.f32 	%f691, %f688, %f688, %f690;
	add.f32 	%f692, %f691, 0f3A83126F;
	rsqrt.approx.f32 	%f693, %f692;
	mul.f32 	%f694, %f693, %f693;
	mul.f32 	%f695, %f693, %f694;
	fma.rn.f32 	%f696, %f688, %f695, %f684;
	fma.rn.f32 	%f697, %f689, %f695, %f685;
	ld.shared.v2.f32 	{%f698, %f699}, [_ZZ10applyForceP6float2S0_S0_fiE4spos+456];
	sub.f32 	%f700, %f698, %f3;
	sub.f32 	%f701, %f699, %f4;
	mul.f32 	%f702, %f701, %f701;
	fma.rn.f32 	%f703, %f700, %f700, %f702;
	add.f32 	%f704, %f703, 0f3A83126F;
	rsqrt.approx.f32 	%f705, %f704;
	mul.f32 	%f706, %f705, %f705;
	mul.f32 	%f707, %f705, %f706;
	fma.rn.f32 	%f708, %f700, %f707, %f696;
	fma.rn.f32 	%f709, %f701, %f707, %f697;
	ld.shared.v2.f32 	{%f710, %f711}, [_ZZ10applyForceP6float2S0_S0_fiE4spos+464];
	sub.f32 	%f712, %f710, %f3;
	sub.f32 	%f713, %f711, %f4;
	mul.f32 	%f714, %f713, %f713;
	fma.rn.f32 	%f715, %f712, %f712, %f714;
	add.f32 	%f716, %f715, 0f3A83126F;
	rsqrt.approx.f32 	%f717, %f716;
	mul.f32 	%f718, %f717, %f717;
	mul.f32 	%f719, %f717, %f718;
	fma.rn.f32 	%f720, %f712, %f719, %f708;
	fma.rn.f32 	%f721, %f713, %f719, %f709;
	ld.shared.v2.f32 	{%f722, %f723}, [_ZZ10applyForceP6float2S0_S0_fiE4spos+472];
	sub.f32 	%f724, %f722, %f3;
	sub.f32 	%f725, %f723, %f4;
	mul.f32 	%f726, %f725, %f725;
	fma.rn.f32 	%f727, %f724, %f724, %f726;
	add.f32 	%f728, %f727, 0f3A83126F;
	rsqrt.approx.f32 	%f729, %f728;
	mul.f32 	%f730, %f729, %f729;
	mul.f32 	%f731, %f729, %f730;
	fma.rn.f32 	%f732, %f724, %f731, %f720;
	fma.rn.f32 	%f733, %f725, %f731, %f721;
	ld.shared.v2.f32 	{%f734, %f735}, [_ZZ10applyForceP6float2S0_S0_fiE4spos+480];
	sub.f32 	%f736, %f734, %f3;
	sub.f32 	%f737, %f735, %f4;
	mul.f32 	%f738, %f737, %f737;
	fma.rn.f32 	%f739, %f736, %f736, %f738;
	add.f32 	%f740, %f739, 0f3A83126F;
	rsqrt.approx.f32 	%f741, %f740;
	mul.f32 	%f742, %f741, %f741;
	mul.f32 	%f743, %f741, %f742;
	fma.rn.f32 	%f744, %f736, %f743, %f732;
	fma.rn.f32 	%f745, %f737, %f743, %f733;
	ld.shared.v2.f32 	{%f746, %f747}, [_ZZ10applyForceP6float2S0_S0_fiE4spos+488];
	sub.f32 	%f748, %f746, %f3;
	sub.f32 	%f749, %f747, %f4;
	mul.f32 	%f750, %f749, %f749;
	fma.rn.f32 	%f751, %f748, %f748, %f750;
	add.f32 	%f752, %f751, 0f3A83126F;
	rsqrt.approx.f32 	%f753, %f752;
	mul.f32 	%f754, %f753, %f753;
	mul.f32 	%f755, %f753, %f754;
	fma.rn.f32 	%f756, %f748, %f755, %f744;
	fma.rn.f32 	%f757, %f749, %f755, %f745;
	ld.shared.v2.f32 	{%f758, %f759}, [_ZZ10applyForceP6float2S0_S0_fiE4spos+496];
	sub.f32 	%f760, %f758, %f3;
	sub.f32 	%f761, %f759, %f4;
	mul.f32 	%f762, %f761, %f761;
	fma.rn.f32 	%f763, %f760, %f760, %f762;
	add.f32 	%f764, %f763, 0f3A83126F;
	rsqrt.approx.f32 	%f765, %f764;
	mul.f32 	%f766, %f765, %f765;
	mul.f32 	%f767, %f765, %f766;
	fma.rn.f32 	%f768, %f760, %f767, %f756;
	fma.rn.f32 	%f769, %f761, %f767, %f757;
	ld.shared.v2.f32 	{%f770, %f771}, [_ZZ10applyForceP6float2S0_S0_fiE4spos+504];
	sub.f32 	%f772, %f770, %f3;
	sub.f32 	%f773, %f771, %f4;
	mul.f32 	%f774, %f773, %f773;
	fma.rn.f32 	%f775, %f772, %f772, %f774;
	add.f32 	%f776, %f775, 0f3A83126F;
	rsqrt.approx.f32 	%f777, %f776;
	mul.f32 	%f778, %f777, %f777;
	mul.f32 	%f779, %f777, %f778;
	fma.rn.f32 	%f780, %f772, %f779, %f768;
	fma.rn.f32 	%f781, %f773, %f779, %f769;
	ld.shared.v2.f32 	{%f782, %f783}, [_ZZ10applyForceP6float2S0_S0_fiE4spos+512];
	sub.f32 	%f784, %f782, %f3;
	sub.f32 	%f785, %f783, %f4;
	mul.f32 	%f786, %f785, %f785;
	fma.rn.f32 	%f787, %f784, %f784, %f786;
	add.f32 	%f788, %f787, 0f3A83126F;
	rsqrt.approx.f32 	%f789, %f788;
	mul.f32 	%f790, %f789, %f789;
	mul.f32 	%f791, %f789, %f790;
	fma.rn.f32 	%f792, %f784, %f791, %f780;
	fma.rn.f32 	%f793, %f785, %f791, %f781;
	ld.shared.v2.f32 	{%f794, %f795}, [_ZZ10applyForceP6float2S0_S0_fiE4spos+520];
	sub.f32 	%f796, %f794, %f3;
	sub.f32 	%f797, %f795, %f4;
	mul.f32 	%f798, %f797, %f797;
	fma.rn.f32 	%f799, %f796, %f796, %f798;
	add.f32 	%f800, %f799, 0f3A83126F;
	rsqrt.approx.f32 	%f801, %f800;
	mul.f32 	%f802, %f801, %f801;
	mul.f32 	%f803, %f801, %f802;
	fma.rn.f32 	%f804, %f796, %f803, %f792;
	fma.rn.f32 	%f805, %f797, %f803, %f793;
	ld.shared.v2.f32 	{%f806, %f807}, [_ZZ10applyForceP6float2S0_S0_fiE4spos+528];
	sub.f32 	%f808, %f806, %f3;
	sub.f32 	%f809, %f807, %f4;
	mul.f32 	%f810, %f809, %f809;
	fma.rn.f32 	%f811, %f808, %f808, %f810;
	add.f32 	%f812, %f811, 0f3A83126F;
	rsqrt.approx.f32 	%f813, %f812;
	mul.f32 	%f814, %f813, %f813;
	mul.f32 	%f815, %f813, %f814;
	fma.rn.f32 	%f816, %f808, %f815, %f804;
	fma.rn.f32 	%f817, %f809, %f815, %f805;
	ld.shared.v2.f32 	{%f818, %f819}, [_ZZ10applyForceP6float2S0_S0_fiE4spos+536];
	sub.f32 	%f820, %f818, %f3;
	sub.f32 	%f821, %f819, %f4;
	mul.f32 	%f822, %f821, %f821;
	fma.rn.f32 	%f823, %f820, %f820, %f822;
	add.f32 	%f824, %f823, 0f3A83126F;
	rsqrt.approx.f32 	%f825, %f824;
	mul.f32 	%f826, %f825, %f825;
	mul.f32 	%f827, %f825, %f826;
	fma.rn.f32 	%f828, %f820, %f827, %f816;
	fma.rn.f32 	%f829, %f821, %f827, %f817;
	ld.shared.v2.f32 	{%f830, %f831}, [_ZZ10applyForceP6float2S0_S0_fiE4spos+544];
	sub.f32 	%f832, %f830, %f3;
	sub.f32 	%f833, %f831, %f4;
	mul.f32 	%f834, %f833, %f833;
	fma.rn.f32 	%f835, %f832, %f832, %f834;
	add.f32 	%f836, %f835, 0f3A83126F;
	rsqrt.approx.f32 	%f837, %f836;
	mul.f32 	%f838, %f837, %f837;
	mul.f32 	%f839, %f837, %f838;
	fma.rn.f32 	%f840, %f832, %f839, %f828;
	fma.rn.f32 	%f841, %f833, %f839, %f829;
	ld.shared.v2.f32 	{%f842, %f843}, [_ZZ10applyForceP6float2S0_S0_fiE4spos+552];
	sub.f32 	%f844, %f842, %f3;
	sub.f32 	%f845, %f843, %f4;
	mul.f32 	%f846, %f845, %f845;
	fma.rn.f32 	%f847, %f844, %f844, %f846;
	add.f32 	%f848, %f847, 0f3A83126F;
	rsqrt.approx.f32 	%f849, %f848;
	mul.f32 	%f850, %f849, %f849;
	mul.f32 	%f851, %f849, %f850;
	fma.rn.f32 	%f852, %f844, %f851, %f840;
	fma.rn.f32 	%f853, %f845, %f851, %f841;
	ld.shared.v2.f32 	{%f854, %f855}, [_ZZ10applyForceP6float2S0_S0_fiE4spos+560];
	sub.f32 	%f856, %f854, %f3;
	sub.f32 	%f857, %f855, %f4;
	mul.f32 	%f858, %f857, %f857;
	fma.rn.f32 	%f859, %f856, %f856, %f858;
	add.f32 	%f860, %f859, 0f3A83126F;
	rsqrt.approx.f32 	%f861, %f860;
	mul.f32 	%f862, %f861, %f861;
	mul.f32 	%f863, %f861, %f862;
	fma.rn.f32 	%f864, %f856, %f863, %f852;
	fma.rn.f32 	%f865, %f857, %f863, %f853;
	ld.shared.v2.f32 	{%f866, %f867}, [_ZZ10applyForceP6float2S0_S0_fiE4spos+568];
	sub.f32 	%f868, %f866, %f3;
	sub.f32 	%f869, %f867, %f4;
	mul.f32 	%f870, %f869, %f869;
	fma.rn.f32 	%f871, %f868, %f868, %f870;
	add.f32 	%f872, %f871, 0f3A83126F;
	rsqrt.approx.f32 	%f873, %f872;
	mul.f32 	%f874, %f873, %f873;
	mul.f32 	%f875, %f873, %f874;
	fma.rn.f32 	%f876, %f868, %f875, %f864;
	fma.rn.f32 	%f877, %f869, %f875, %f865;
	ld.shared.v2.f32 	{%f878, %f879}, [_ZZ10applyForceP6float2S0_S0_fiE4spos+576];
	sub.f32 	%f880, %f878, %f3;
	sub.f32 	%f881, %f879, %f4;
	mul.f32 	%f882, %f881, %f881;
	fma.rn.f32 	%f883, %f880, %f880, %f882;
	add.f32 	%f884, %f883, 0f3A83126F;
	rsqrt.approx.f32 	%f885, %f884;
	mul.f32 	%f886, %f885, %f885;
	mul.f32 	%f887, %f885, %f886;
	fma.rn.f32 	%f888, %f880, %f887, %f876;
	fma.rn.f32 	%f889, %f881, %f887, %f877;
	ld.shared.v2.f32 	{%f890, %f891}, [_ZZ10applyForceP6float2S0_S0_fiE4spos+584];
	sub.f32 	%f892, %f890, %f3;
	sub.f32 	%f893, %f891, %f4;
	mul.f32 	%f894, %f893, %f893;
	fma.rn.f32 	%f895, %f892, %f892, %f894;
	add.f32 	%f896, %f895, 0f3A83126F;
	rsqrt.approx.f32 	%f897, %f896;
	mul.f32 	%f898, %f897, %f897;
	mul.f32 	%f899, %f897, %f898;
	fma.rn.f32 	%f900, %f892, %f899, %f888;
	fma.rn.f32 	%f901, %f893, %f899, %f889;
	ld.shared.v2.f32 	{%f902, %f903}, [_ZZ10applyForceP6float2S0_S0_fiE4spos+592];
	sub.f32 	%f904, %f902, %f3;
	sub.f32 	%f905, %f903, %f4;
	mul.f32 	%f906, %f905, %f905;
	fma.rn.f32 	%f907, %f904, %f904, %f906;
	add.f32 	%f908, %f907, 0f3A83126F;
	rsqrt.approx.f32 	%f909, %f908;
	mul.f32 	%f910, %f909, %f909;
	mul.f32 	%f911, %f909, %f910;
	fma.rn.f32 	%f912, %f904, %f911, %f900;
	fma.rn.f32 	%f913, %f905, %f911, %f901;
	ld.shared.v2.f32 	{%f914, %f915}, [_ZZ10applyForceP6float2S0_S0_fiE4spos+600];
	sub.f32 	%f916, %f914, %f3;
	sub.f32 	%f917, %f915, %f4;
	mul.f32 	%f918, %f917, %f917;
	fma.rn.f32 	%f919, %f916, %f916, %f918;
	add.f32 	%f920, %f919, 0f3A83126F;
	rsqrt.approx.f32 	%f921, %f920;
	mul.f32 	%f922, %f921, %f921;
	mul.f32 	%f923, %f921, %f922;
	fma.rn.f32 	%f924, %f916, %f923, %f912;
	fma.rn.f32 	%f925, %f917, %f923, %f913;
	ld.shared.v2.f32 	{%f926, %f927}, [_ZZ10applyForceP6float2S0_S0_fiE4spos+608];
	sub.f32 	%f928, %f926, %f3;
	sub.f32 	%f929, %f927, %f4;
	mul.f32 	%f930, %f929, %f929;
	fma.rn.f32 	%f931, %f928, %f928, %f930;
	add.f32 	%f932, %f931, 0f3A83126F;
	rsqrt.approx.f32 	%f933, %f932;
	mul.f32 	%f934, %f933, %f933;
	mul.f32 	%f935, %f933, %f934;
	fma.rn.f32 	%f936, %f928, %f935, %f924;
	fma.rn.f32 	%f937, %f929, %f935, %f925;
	ld.shared.v2.f32 	{%f938, %f939}, [_ZZ10applyForceP6float2S0_S0_fiE4spos+616];
	sub.f32 	%f940, %f938, %f3;
	sub.f32 	%f941, %f939, %f4;
	mul.f32 	%f942, %f941, %f941;
	fma.rn.f32 	%f943, %f940, %f940, %f942;
	add.f32 	%f944, %f943, 0f3A83126F;
	rsqrt.approx.f32 	%f945, %f944;
	mul.f32 	%f946, %f945, %f945;
	mul.f32 	%f947, %f945, %f946;
	fma.rn.f32 	%f948, %f940, %f947, %f936;
	fma.rn.f32 	%f949, %f941, %f947, %f937;
	ld.shared.v2.f32 	{%f950, %f951}, [_ZZ10applyForceP6float2S0_S0_fiE4spos+624];
	sub.f32 	%f952, %f950, %f3;
	sub.f32 	%f953, %f951, %f4;
	mul.f32 	%f954, %f953, %f953;
	fma.rn.f32 	%f955, %f952, %f952, %f954;
	add.f32 	%f956, %f955, 0f3A83126F;
	rsqrt.approx.f32 	%f957, %f956;
	mul.f32 	%f958, %f957, %f957;
	mul.f32 	%f959, %f957, %f958;
	fma.rn.f32 	%f960, %f952, %f959, %f948;
	fma.rn.f32 	%f961, %f953, %f959, %f949;
	ld.shared.v2.f32 	{%f962, %f963}, [_ZZ10applyForceP6float2S0_S0_fiE4spos+632];
	sub.f32 	%f964, %f962, %f3;
	sub.f32 	%f965, %f963, %f4;
	mul.f32 	%f966, %f965, %f965;
	fma.rn.f32 	%f967, %f964, %f964, %f966;
	add.f32 	%f968, %f967, 0f3A83126F;
	rsqrt.approx.f32 	%f969, %f968;
	mul.f32 	%f970, %f969, %f969;
	mul.f32 	%f971, %f969, %f970;
	fma.rn.f32 	%f972, %f964, %f971, %f960;
	fma.rn.f32 	%f973, %f965, %f971, %f961;
	ld.shared.v2.f32 	{%f974, %f975}, [_ZZ10applyForceP6float2S0_S0_fiE4spos+640];
	sub.f32 	%f976, %f974, %f3;
	sub.f32 	%f977, %f975, %f4;
	mul.f32 	%f978, %f977, %f977;
	fma.rn.f32 	%f979, %f976, %f976, %f978;
	add.f32 	%f980, %f979, 0f3A83126F;
	rsqrt.approx.f32 	%f981, %f980;
	mul.f32 	%f982, %f981, %f981;
	mul.f32 	%f983, %f981, %f982;
	fma.rn.f32 	%f984, %f976, %f983, %f972;
	fma.rn.f32 	%f985, %f977, %f983, %f973;
	ld.shared.v2.f32 	{%f986, %f987}, [_ZZ10applyForceP6float2S0_S0_fiE4spos+648];
	sub.f32 	%f988, %f986, %f3;
	sub.f32 	%f989, %f987, %f4;
	mul.f32 	%f990, %f989, %f989;
	fma.rn.f32 	%f991, %f988, %f988, %f990;
	add.f32 	%f992, %f991, 0f3A83126F;
	rsqrt.approx.f32 	%f993, %f992;
	mul.f32 	%f994, %f993, %f993;
	mul.f32 	%f995, %f993, %f994;
	fma.rn.f32 	%f996, %f988, %f995, %f984;
	fma.rn.f32 	%f997, %f989, %f995, %f985;
	ld.shared.v2.f32 	{%f998, %f999}, [_ZZ10applyForceP6float2S0_S0_fiE4spos+656];
	sub.f32 	%f1000, %f998, %f3;
	sub.f32 	%f1001, %f999, %f4;
	mul.f32 	%f1002, %f1001, %f1001;
	fma.rn.f32 	%f1003, %f1000, %f1000, %f1002;
	add.f32 	%f1004, %f1003, 0f3A83126F;
	rsqrt.approx.f32 	%f1005, %f1004;
	mul.f32 	%f1006, %f1005, %f1005;
	mul.f32 	%f1007, %f1005, %f1006;
	fma.rn.f32 	%f1008, %f1000, %f1007, %f996;
	fma.rn.f32 	%f1009, %f1001, %f1007, %f997;
	ld.shared.v2.f32 	{%f1010, %f1011}, [_ZZ10applyForceP6float2S0_S0_fiE4spos+664];
	sub.f32 	%f1012, %f1010, %f3;
	sub.f32 	%f1013, %f1011, %f4;
	mul.f32 	%f1014, %f1013, %f1013;
	fma.rn.f32 	%f1015, %f1012, %f1012, %f1014;
	add.f32 	%f1016, %f1015, 0f3A83126F;
	rsqrt.approx.f32 	%f1017, %f1016;
	mul.f32 	%f1018, %f1017, %f1017;
	mul.f32 	%f1019, %f1017, %f1018;
	fma.rn.f32 	%f1020, %f1012, %f1019, %f1008;
	fma.rn.f32 	%f1021, %f1013, %f1019, %f1009;
	ld.shared.v2.f32 	{%f1022, %f1023}, [_ZZ10applyForceP6float2S0_S0_fiE4spos+672];
	sub.f32 	%f1024, %f1022, %f3;
	sub.f32 	%f1025, %f1023, %f4;
	mul.f32 	%f1026, %f1025, %f1025;
	fma.rn.f32 	%f1027, %f1024, %f1024, %f1026;
	add.f32 	%f1028, %f1027, 0f3A83126F;
	rsqrt.approx.f32 	%f1029, %f1028;
	mul.f32 	%f1030, %f1029, %f1029;
	mul.f32 	%f1031, %f1029, %f1030;
	fma.rn.f32 	%f1032, %f1024, %f1031, %f1020;
	fma.rn.f32 	%f1033, %f1025, %f1031, %f1021;
	ld.shared.v2.f32 	{%f1034, %f1035}, [_ZZ10applyForceP6float2S0_S0_fiE4spos+680];
	sub.f32 	%f1036, %f1034, %f3;
	sub.f32 	%f1037, %f1035, %f4;
	mul.f32 	%f1038, %f1037, %f1037;
	fma.rn.f32 	%f1039, %f1036, %f1036, %f1038;
	add.f32 	%f1040, %f1039, 0f3A83126F;
	rsqrt.approx.f32 	%f1041, %f1040;
	mul.f32 	%f1042, %f1041, %f1041;
	mul.f32 	%f1043, %f1041, %f1042;
	fma.rn.f32 	%f1044, %f1036, %f1043, %f1032;
	fma.rn.f32 	%f1045, %f1037, %f1043, %f1033;
	ld.shared.v2.f32 	{%f1046, %f1047}, [_ZZ10applyForceP6float2S0_S0_fiE4spos+688];
	sub.f32 	%f1048, %f1046, %f3;
	sub.f32 	%f1049, %f1047, %f4;
	mul.f32 	%f1050, %f1049, %f1049;
	fma.rn.f32 	%f1051, %f1048, %f1048, %f1050;
	add.f32 	%f1052, %f1051, 0f3A83126F;
	rsqrt.approx.f32 	%f1053, %f1052;
	mul.f32 	%f1054, %f1053, %f1053;
	mul.f32 	%f1055, %f1053, %f1054;
	fma.rn.f32 	%f1056, %f1048, %f1055, %f1044;
	fma.rn.f32 	%f1057, %f1049, %f1055, %f1045;
	ld.shared.v2.f32 	{%f1058, %f1059}, [_ZZ10applyForceP6float2S0_S0_fiE4spos+696];
	sub.f32 	%f1060, %f1058, %f3;
	sub.f32 	%f1061, %f1059, %f4;
	mul.f32 	%f1062, %f1061, %f1061;
	fma.rn.f32 	%f1063, %f1060, %f1060, %f1062;
	add.f32 	%f1064, %f1063, 0f3A83126F;
	rsqrt.approx.f32 	%f1065, %f1064;
	mul.f32 	%f1066, %f1065, %f1065;
	mul.f32 	%f1067, %f1065, %f1066;
	fma.rn.f32 	%f1068, %f1060, %f1067, %f1056;
	fma.rn.f32 	%f1069, %f1061, %f1067, %f1057;
	ld.shared.v2.f32 	{%f1070, %f1071}, [_ZZ10applyForceP6float2S0_S0_fiE4spos+704];
	sub.f32 	%f1072, %f1070, %f3;
	sub.f32 	%f1073, %f1071, %f4;
	mul.f32 	%f1074, %f1073, %f1073;
	fma.rn.f32 	%f1075, %f1072, %f1072, %f1074;
	add.f32 	%f1076, %f1075, 0f3A83126F;
	rsqrt.approx.f32 	%f1077, %f1076;
	mul.f32 	%f1078, %f1077, %f1077;
	mul.f32 	%f1079, %f1077, %f1078;
	fma.rn.f32 	%f1080, %f1072, %f1079, %f1068;
	fma.rn.f32 	%f1081, %f1073, %f1079, %f1069;
	ld.shared.v2.f32 	{%f1082, %f1083}, [_ZZ10applyForceP6float2S0_S0_fiE4spos+712];
	sub.f32 	%f1084, %f1082, %f3;
	sub.f32 	%f1085, %f1083, %f4;
	mul.f32 	%f1086, %f1085, %f1085;
	fma.rn.f32 	%f1087, %f1084, %f1084, %f1086;
	add.f32 	%f1088, %f1087, 0f3A83126F;
	rsqrt.approx.f32 	%f1089, %f1088;
	mul.f32 	%f1090, %f1089, %f1089;
	mul.f32 	%f1091, %f1089, %f1090;
	fma.rn.f32 	%f1092, %f1084, %f1091, %f1080;
	fma.rn.f32 	%f1093, %f1085, %f1091, %f1081;
	ld.shared.v2.f32 	{%f1094, %f1095}, [_ZZ10applyForceP6float2S0_S0_fiE4spos+720];
	sub.f32 	%f1096, %f1094, %f3;
	sub.f32 	%f1097, %f1095, %f4;
	mul.f32 	%f1098, %f1097, %f1097;
	fma.rn.f32 	%f1099, %f1096, %f1096, %f1098;
	add.f32 	%f1100, %f1099, 0f3A83126F;
	rsqrt.approx.f32 	%f1101, %f1100;
	mul.f32 	%f1102, %f1101, %f1101;
	mul.f32 	%f1103, %f1101, %f1102;
	fma.rn.f32 	%f1104, %f1096, %f1103, %f1092;
	fma.rn.f32 	%f1105, %f1097, %f1103, %f1093;
	ld.shared.v2.f32 	{%f1106, %f1107}, [_ZZ10applyForceP6float2S0_S0_fiE4spos+728];
	sub.f32 	%f1108, %f1106, %f3;
	sub.f32 	%f1109, %f1107, %f4;
	mul.f32 	%f1110, %f1109, %f1109;
	fma.rn.f32 	%f1111, %f1108, %f1108, %f1110;
	add.f32 	%f1112, %f1111, 0f3A83126F;
	rsqrt.approx.f32 	%f1113, %f1112;
	mul.f32 	%f1114, %f1113, %f1113;
	mul.f32 	%f1115, %f1113, %f1114;
	fma.rn.f32 	%f1116, %f1108, %f1115, %f1104;
	fma.rn.f32 	%f1117, %f1109, %f1115, %f1105;
	ld.shared.v2.f32 	{%f1118, %f1119}, [_ZZ10applyForceP6float2S0_S0_fiE4spos+736];
	sub.f32 	%f1120, %f1118, %f3;
	sub.f32 	%f1121, %f1119, %f4;
	mul.f32 	%f1122, %f1121, %f1121;
	fma.rn.f32 	%f1123, %f1120, %f1120, %f1122;
	add.f32 	%f1124, %f1123, 0f3A83126F;
	rsqrt.approx.f32 	%f1125, %f1124;
	mul.f32 	%f1126, %f1125, %f1125;
	mul.f32 	%f1127, %f1125, %f1126;
	fma.rn.f32 	%f1128, %f1120, %f1127, %f1116;
	fma.rn.f32 	%f1129, %f1121, %f1127, %f1117;
	ld.shared.v2.f32 	{%f1130, %f1131}, [_ZZ10applyForceP6float2S0_S0_fiE4spos+744];
	sub.f32 	%f1132, %f1130, %f3;
	sub.f32 	%f1133, %f1131, %f4;
	mul.f32 	%f1134, %f1133, %f1133;
	fma.rn.f32 	%f1135, %f1132, %f1132, %f1134;
	add.f32 	%f1136, %f1135, 0f3A83126F;
	rsqrt.approx.f32 	%f1137, %f1136;
	mul.f32 	%f1138, %f1137, %f1137;
	mul.f32 	%f1139, %f1137, %f1138;
	fma.rn.f32 	%f1140, %f1132, %f1139, %f1128;
	fma.rn.f32 	%f1141, %f1133, %f1139, %f1129;
	ld.shared.v2.f32 	{%f1142, %f1143}, [_ZZ10applyForceP6float2S0_S0_fiE4spos+752];
	sub.f32 	%f1144, %f1142, %f3;
	sub.f32 	%f1145, %f1143, %f4;
	mul.f32 	%f1146, %f1145, %f1145;
	fma.rn.f32 	%f1147, %f1144, %f1144, %f1146;
	add.f32 	%f1148, %f1147, 0f3A83126F;
	rsqrt.approx.f32 	%f1149, %f1148;
	mul.f32 	%f1150, %f1149, %f1149;
	mul.f32 	%f1151, %f1149, %f1150;
	fma.rn.f32 	%f1152, %f1144, %f1151, %f1140;
	fma.rn.f32 	%f1153, %f1145, %f1151, %f1141;
	ld.shared.v2.f32 	{%f1154, %f1155}, [_ZZ10applyForceP6float2S0_S0_fiE4spos+760];
	sub.f32 	%f1156, %f1154, %f3;
	sub.f32 	%f1157, %f1155, %f4;
	mul.f32 	%f1158, %f1157, %f1157;
	fma.rn.f32 	%f1159, %f1156, %f1156, %f1158;
	add.f32 	%f1160, %f1159, 0f3A83126F;
	rsqrt.approx.f32 	%f1161, %f1160;
	mul.f32 	%f1162, %f1161, %f1161;
	mul.f32 	%f1163, %f1161, %f1162;
	fma.rn.f32 	%f1164, %f1156, %f1163, %f1152;
	fma.rn.f32 	%f1165, %f1157, %f1163, %f1153;
	ld.shared.v2.f32 	{%f1166, %f1167}, [_ZZ10applyForceP6float2S0_S0_fiE4spos+768];
	sub.f32 	%f1168, %f1166, %f3;
	sub.f32 	%f1169, %f1167, %f4;
	mul.f32 	%f1170, %f1169, %f1169;
	fma.rn.f32 	%f1171, %f1168, %f1168, %f1170;
	add.f32 	%f1172, %f1171, 0f3A83126F;
	rsqrt.approx.f32 	%f1173, %f1172;
	mul.f32 	%f1174, %f1173, %f1173;
	mul.f32 	%f1175, %f1173, %f1174;
	fma.rn.f32 	%f1176, %f1168, %f1175, %f1164;
	fma.rn.f32 	%f1177, %f1169, %f1175, %f1165;
	ld.shared.v2.f32 	{%f1178, %f1179}, [_ZZ10applyForceP6float2S0_S0_fiE4spos+776];
	sub.f32 	%f1180, %f1178, %f3;
	sub.f32 	%f1181, %f1179, %f4;
	mul.f32 	%f1182, %f1181, %f1181;
	fma.rn.f32 	%f1183, %f1180, %f1180, %f1182;
	add.f32 	%f1184, %f1183, 0f3A83126F;
	rsqrt.approx.f32 	%f1185, %f1184;
	mul.f32 	%f1186, %f1185, %f1185;
	mul.f32 	%f1187, %f1185, %f1186;
	fma.rn.f32 	%f1188, %f1180, %f1187, %f1176;
	fma.rn.f32 	%f1189, %f1181, %f1187, %f1177;
	ld.shared.v2.f32 	{%f1190, %f1191}, [_ZZ10applyForceP6float2S0_S0_fiE4spos+784];
	sub.f32 	%f1192, %f1190, %f3;
	sub.f32 	%f1193, %f1191, %f4;
	mul.f32 	%f1194, %f1193, %f1193;
	fma.rn.f32 	%f1195, %f1192, %f1192, %f1194;
	add.f32 	%f1196, %f1195, 0f3A83126F;
	rsqrt.approx.f32 	%f1197, %f1196;
	mul.f32 	%f1198, %f1197, %f1197;
	mul.f32 	%f1199, %f1197, %f1198;
	fma.rn.f32 	%f1200, %f1192, %f1199, %f1188;
	fma.rn.f32 	%f1201, %f1193, %f1199, %f1189;
	ld.shared.v2.f32 	{%f1202, %f1203}, [_ZZ10applyForceP6float2S0_S0_fiE4spos+792];
	sub.f32 	%f1204, %f1202, %f3;
	sub.f32 	%f1205, %f1203, %f4;
	mul.f32 	%f1206, %f1205, %f1205;
	fma.rn.f32 	%f1207, %f1204, %f1204, %f1206;
	add.f32 	%f1208, %f1207, 0f3A83126F;
	rsqrt.approx.f32 	%f1209, %f1208;
	mul.f32 	%f1210, %f1209, %f1209;
	mul.f32 	%f1211, %f1209, %f1210;
	fma.rn.f32 	%f1212, %f1204, %f1211, %f1200;
	fma.rn.f32 	%f1213, %f1205, %f1211, %f1201;
	ld.shared.v2.f32 	{%f1214, %f1215}, [_ZZ10applyForceP6float2S0_S0_fiE4spos+800];
	sub.f32 	%f1216, %f1214, %f3;
	sub.f32 	%f1217, %f1215, %f4;
	mul.f32 	%f1218, %f1217, %f1217;
	fma.rn.f32 	%f1219, %f1216, %f1216, %f1218;
	add.f32 	%f1220, %f1219, 0f3A83126F;
	rsqrt.approx.f32 	%f1221, %f1220;
	mul.f32 	%f1222, %f1221, %f1221;
	mul.f32 	%f1223, %f1221, %f1222;
	fma.rn.f32 	%f1224, %f1216, %f1223, %f1212;
	fma.rn.f32 	%f1225, %f1217, %f1223, %f1213;
	ld.shared.v2.f32 	{%f1226, %f1227}, [_ZZ10applyForceP6float2S0_S0_fiE4spos+808];
	sub.f32 	%f1228, %f1226, %f3;
	sub.f32 	%f1229, %f1227, %f4;
	mul.f32 	%f1230, %f1229, %f1229;
	fma.rn.f32 	%f1231, %f1228, %f1228, %f1230;
	add.f32 	%f1232, %f1231, 0f3A83126F;
	rsqrt.approx.f32 	%f1233, %f1232;
	mul.f32 	%f1234, %f1233, %f1233;
	mul.f32 	%f1235, %f1233, %f1234;
	fma.rn.f32 	%f1236, %f1228, %f1235, %f1224;
	fma.rn.f32 	%f1237, %f1229, %f1235, %f1225;
	ld.shared.v2.f32 	{%f1238, %f1239}, [_ZZ10applyForceP6float2S0_S0_fiE4spos+816];
	sub.f32 	%f1240, %f1238, %f3;
	sub.f32 	%f1241, %f1239, %f4;
	mul.f32 	%f1242, %f1241, %f1241;
	fma.rn.f32 	%f1243, %f1240, %f1240, %f1242;
	add.f32 	%f1244, %f1243, 0f3A83126F;
	rsqrt.approx.f32 	%f1245, %f1244;
	mul.f32 	%f1246, %f1245, %f1245;
	mul.f32 	%f1247, %f1245, %f1246;
	fma.rn.f32 	%f1248, %f1240, %f1247, %f1236;
	fma.rn.f32 	%f1249, %f1241, %f1247, %f1237;
	ld.shared.v2.f32 	{%f1250, %f1251}, [_ZZ10applyForceP6float2S0_S0_fiE4spos+824];
	sub.f32 	%f1252, %f1250, %f3;
	sub.f32 	%f1253, %f1251, %f4;
	mul.f32 	%f1254, %f1253, %f1253;
	fma.rn.f32 	%f1255, %f1252, %f1252, %f1254;
	add.f32 	%f1256, %f1255, 0f3A83126F;
	rsqrt.approx.f32 	%f1257, %f1256;
	mul.f32 	%f1258, %f1257, %f1257;
	mul.f32 	%f1259, %f1257, %f1258;
	fma.rn.f32 	%f1260, %f1252, %f1259, %f1248;
	fma.rn.f32 	%f1261, %f1253, %f1259, %f1249;
	ld.shared.v2.f32 	{%f1262, %f1263}, [_ZZ10applyForceP6float2S0_S0_fiE4spos+832];
	sub.f32 	%f1264, %f1262, %f3;
	sub.f32 	%f1265, %f1263, %f4;
	mul.f32 	%f1266, %f1265, %f1265;
	fma.rn.f32 	%f1267, %f1264, %f1264, %f1266;
	add.f32 	%f1268, %f1267, 0f3A83126F;
	rsqrt.approx.f32 	%f1269, %f1268;
	mul.f32 	%f1270, %f1269, %f1269;
	mul.f32 	%f1271, %f1269, %f1270;
	fma.rn.f32 	%f1272, %f1264, %f1271, %f1260;
	fma.rn.f32 	%f1273, %f1265, %f1271, %f1261;
	ld.shared.v2.f32 	{%f1274, %f1275}, [_ZZ10applyForceP6float2S0_S0_fiE4spos+840];
	sub.f32 	%f1276, %f1274, %f3;
	sub.f32 	%f1277, %f1275, %f4;
	mul.f32 	%f1278, %f1277, %f1277;
	fma.rn.f32 	%f1279, %f1276, %f1276, %f1278;
	add.f32 	%f1280, %f1279, 0f3A83126F;
	rsqrt.approx.f32 	%f1281, %f1280;
	mul.f32 	%f1282, %f1281, %f1281;
	mul.f32 	%f1283, %f1281, %f1282;
	fma.rn.f32 	%f1284, %f1276, %f1283, %f1272;
	fma.rn.f32 	%f1285, %f1277, %f1283, %f1273;
	ld.shared.v2.f32 	{%f1286, %f1287}, [_ZZ10applyForceP6float2S0_S0_fiE4spos+848];
	sub.f32 	%f1288, %f1286, %f3;
	sub.f32 	%f1289, %f1287, %f4;
	mul.f32 	%f1290, %f1289, %f1289;
	fma.rn.f32 	%f1291, %f1288, %f1288, %f1290;
	add.f32 	%f1292, %f1291, 0f3A83126F;
	rsqrt.approx.f32 	%f1293, %f1292;
	mul.f32 	%f1294, %f1293, %f1293;
	mul.f32 	%f1295, %f1293, %f1294;
	fma.rn.f32 	%f1296, %f1288, %f1295, %f1284;
	fma.rn.f32 	%f1297, %f1289, %f1295, %f1285;
	ld.shared.v2.f32 	{%f1298, %f1299}, [_ZZ10applyForceP6float2S0_S0_fiE4spos+856];
	sub.f32 	%f1300, %f1298, %f3;
	sub.f32 	%f1301, %f1299, %f4;
	mul.f32 	%f1302, %f1301, %f1301;
	fma.rn.f32 	%f1303, %f1300, %f1300, %f1302;
	add.f32 	%f1304, %f1303, 0f3A83126F;
	rsqrt.approx.f32 	%f1305, %f1304;
	mul.f32 	%f1306, %f1305, %f1305;
	mul.f32 	%f1307, %f1305, %f1306;
	fma.rn.f32 	%f1308, %f1300, %f1307, %f1296;
	fma.rn.f32 	%f1309, %f1301, %f1307, %f1297;
	ld.shared.v2.f32 	{%f1310, %f1311}, [_ZZ10applyForceP6float2S0_S0_fiE4spos+864];
	sub.f32 	%f1312, %f1310, %f3;
	sub.f32 	%f1313, %f1311, %f4;
	mul.f32 	%f1314, %f1313, %f1313;
	fma.rn.f32 	%f1315, %f1312, %f1312, %f1314;
	add.f32 	%f1316, %f1315, 0f3A83126F;
	rsqrt.approx.f32 	%f1317, %f1316;
	mul.f32 	%f1318, %f1317, %f1317;
	mul.f32 	%f1319, %f1317, %f1318;
	fma.rn.f32 	%f1320, %f1312, %f1319, %f1308;
	fma.rn.f32 	%f1321, %f1313, %f1319, %f1309;
	ld.shared.v2.f32 	{%f1322, %f1323}, [_ZZ10applyForceP6float2S0_S0_fiE4spos+872];
	sub.f32 	%f1324, %f1322, %f3;
	sub.f32 	%f1325, %f1323, %f4;
	mul.f32 	%f1326, %f1325, %f1325;
	fma.rn.f32 	%f1327, %f1324, %f1324, %f1326;
	add.f32 	%f1328, %f1327, 0f3A83126F;
	rsqrt.approx.f32 	%f1329, %f1328;
	mul.f32 	%f1330, %f1329, %f1329;
	mul.f32 	%f1331, %f1329, %f1330;
	fma.rn.f32 	%f1332, %f1324, %f1331, %f1320;
	fma.rn.f32 	%f1333, %f1325, %f1331, %f1321;
	ld.shared.v2.f32 	{%f1334, %f1335}, [_ZZ10applyForceP6float2S0_S0_fiE4spos+880];
	sub.f32 	%f1336, %f1334, %f3;
	sub.f32 	%f1337, %f1335, %f4;
	mul.f32 	%f1338, %f1337, %f1337;
	fma.rn.f32 	%f1339, %f1336, %f1336, %f1338;
	add.f32 	%f1340, %f1339, 0f3A83126F;
	rsqrt.approx.f32 	%f1341, %f1340;
	mul.f32 	%f1342, %f1341, %f1341;
	mul.f32 	%f1343, %f1341, %f1342;
	fma.rn.f32 	%f1344, %f1336, %f1343, %f1332;
	fma.rn.f32 	%f1345, %f1337, %f1343, %f1333;
	ld.shared.v2.f32 	{%f1346, %f1347}, [_ZZ10applyForceP6float2S0_S0_fiE4spos+888];
	sub.f32 	%f1348, %f1346, %f3;
	sub.f32 	%f1349, %f1347, %f4;
	mul.f32 	%f1350, %f1349, %f1349;
	fma.rn.f32 	%f1351, %f1348, %f1348, %f1350;
	add.f32 	%f1352, %f1351, 0f3A83126F;
	rsqrt.approx.f32 	%f1353, %f1352;
	mul.f32 	%f1354, %f1353, %f1353;
	mul.f32 	%f1355, %f1353, %f1354;
	fma.rn.f32 	%f1356, %f1348, %f1355, %f1344;
	fma.rn.f32 	%f1357, %f1349, %f1355, %f1345;
	ld.shared.v2.f32 	{%f1358, %f1359}, [_ZZ10applyForceP6float2S0_S0_fiE4spos+896];
	sub.f32 	%f1360, %f1358, %f3;
	sub.f32 	%f1361, %f1359, %f4;
	mul.f32 	%f1362, %f1361, %f1361;
	fma.rn.f32 	%f1363, %f1360, %f1360, %f1362;
	add.f32 	%f1364, %f1363, 0f3A83126F;
	rsqrt.approx.f32 	%f1365, %f1364;
	mul.f32 	%f1366, %f1365, %f1365;
	mul.f32 	%f1367, %f1365, %f1366;
	fma.rn.f32 	%f1368, %f1360, %f1367, %f1356;
	fma.rn.f32 	%f1369, %f1361, %f1367, %f1357;
	ld.shared.v2.f32 	{%f1370, %f1371}, [_ZZ10applyForceP6float2S0_S0_fiE4spos+904];
	sub.f32 	%f1372, %f1370, %f3;
	sub.f32 	%f1373, %f1371, %f4;
	mul.f32 	%f1374, %f1373, %f1373;
	fma.rn.f32 	%f1375, %f1372, %f1372, %f1374;
	add.f32 	%f1376, %f1375, 0f3A83126F;
	rsqrt.approx.f32 	%f1377, %f1376;
	mul.f32 	%f1378, %f1377, %f1377;
	mul.f32 	%f1379, %f1377, %f1378;
	fma.rn.f32 	%f1380, %f1372, %f1379, %f1368;
	fma.rn.f32 	%f1381, %f1373, %f1379, %f1369;
	ld.shared.v2.f32 	{%f1382, %f1383}, [_ZZ10applyForceP6float2S0_S0_fiE4spos+912];
	sub.f32 	%f1384, %f1382, %f3;
	sub.f32 	%f1385, %f1383, %f4;
	mul.f32 	%f1386, %f1385, %f1385;
	fma.rn.f32 	%f1387, %f1384, %f1384, %f1386;
	add.f32 	%f1388, %f1387, 0f3A83126F;
	rsqrt.approx.f32 	%f1389, %f1388;
	mul.f32 	%f1390, %f1389, %f1389;
	mul.f32 	%f1391, %f1389, %f1390;
	fma.rn.f32 	%f1392, %f1384, %f1391, %f1380;
	fma.rn.f32 	%f1393, %f1385, %f1391, %f1381;
	ld.shared.v2.f32 	{%f1394, %f1395}, [_ZZ10applyForceP6float2S0_S0_fiE4spos+920];
	sub.f32 	%f1396, %f1394, %f3;
	sub.f32 	%f1397, %f1395, %f4;
	mul.f32 	%f1398, %f1397, %f1397;
	fma.rn.f32 	%f1399, %f1396, %f1396, %f1398;
	add.f32 	%f1400, %f1399, 0f3A83126F;
	rsqrt.approx.f32 	%f1401, %f1400;
	mul.f32 	%f1402, %f1401, %f1401;
	mul.f32 	%f1403, %f1401, %f1402;
	fma.rn.f32 	%f1404, %f1396, %f1403, %f1392;
	fma.rn.f32 	%f1405, %f1397, %f1403, %f1393;
	ld.shared.v2.f32 	{%f1406, %f1407}, [_ZZ10applyForceP6float2S0_S0_fiE4spos+928];
	sub.f32 	%f1408, %f1406, %f3;
	sub.f32 	%f1409, %f1407, %f4;
	mul.f32 	%f1410, %f1409, %f1409;
	fma.rn.f32 	%f1411, %f1408, %f1408, %f1410;
	add.f32 	%f1412, %f1411, 0f3A83126F;
	rsqrt.approx.f32 	%f1413, %f1412;
	mul.f32 	%f1414, %f1413, %f1413;
	mul.f32 	%f1415, %f1413, %f1414;
	fma.rn.f32 	%f1416, %f1408, %f1415, %f1404;
	fma.rn.f32 	%f1417, %f1409, %f1415, %f1405;
	ld.shared.v2.f32 	{%f1418, %f1419}, [_ZZ10applyForceP6float2S0_S0_fiE4spos+936];
	sub.f32 	%f1420, %f1418, %f3;
	sub.f32 	%f1421, %f1419, %f4;
	mul.f32 	%f1422, %f1421, %f1421;
	fma.rn.f32 	%f1423, %f1420, %f1420, %f1422;
	add.f32 	%f1424, %f1423, 0f3A83126F;
	rsqrt.approx.f32 	%f1425, %f1424;
	mul.f32 	%f1426, %f1425, %f1425;
	mul.f32 	%f1427, %f1425, %f1426;
	fma.rn.f32 	%f1428, %f1420, %f1427, %f1416;
	fma.rn.f32 	%f1429, %f1421, %f1427, %f1417;
	ld.shared.v2.f32 	{%f1430, %f1431}, [_ZZ10applyForceP6float2S0_S0_fiE4spos+944];
	sub.f32 	%f1432, %f1430, %f3;
	sub.f32 	%f1433, %f1431, %f4;
	mul.f32 	%f1434, %f1433, %f1433;
	fma.rn.f32 	%f1435, %f1432, %f1432, %f1434;
	add.f32 	%f1436, %f1435, 0f3A83126F;
	rsqrt.approx.f32 	%f1437, %f1436;
	mul.f32 	%f1438, %f1437, %f1437;
	mul.f32 	%f1439, %f1437, %f1438;
	fma.rn.f32 	%f1440, %f1432, %f1439, %f1428;
	fma.rn.f32 	%f1441, %f1433, %f1439, %f1429;
	ld.shared.v2.f32 	{%f1442, %f1443}, [_ZZ10applyForceP6float2S0_S0_fiE4spos+952];
	sub.f32 	%f1444, %f1442, %f3;
	sub.f32 	%f1445, %f1443, %f4;
	mul.f32 	%f1446, %f1445, %f1445;
	fma.rn.f32 	%f1447, %f1444, %f1444, %f1446;
	add.f32 	%f1448, %f1447, 0f3A83126F;
	rsqrt.approx.f32 	%f1449, %f1448;
	mul.f32 	%f1450, %f1449, %f1449;
	mul.f32 	%f1451, %f1449, %f1450;
	fma.rn.f32 	%f1452, %f1444, %f1451, %f1440;
	fma.rn.f32 	%f1453, %f1445, %f1451, %f1441;
	ld.shared.v2.f32 	{%f1454, %f1455}, [_ZZ10applyForceP6float2S0_S0_fiE4spos+960];
	sub.f32 	%f1456, %f1454, %f3;
	sub.f32 	%f1457, %f1455, %f4;
	mul.f32 	%f1458, %f1457, %f1457;
	fma.rn.f32 	%f1459, %f1456, %f1456, %f1458;
	add.f32 	%f1460, %f1459, 0f3A83126F;
	rsqrt.approx.f32 	%f1461, %f1460;
	mul.f32 	%f1462, %f1461, %f1461;
	mul.f32 	%f1463, %f1461, %f1462;
	fma.rn.f32 	%f1464, %f1456, %f1463, %f1452;
	fma.rn.f32 	%f1465, %f1457, %f1463, %f1453;
	ld.shared.v2.f32 	{%f1466, %f1467}, [_ZZ10applyForceP6float2S0_S0_fiE4spos+968];
	sub.f32 	%f1468, %f1466, %f3;
	sub.f32 	%f1469, %f1467, %f4;
	mul.f32 	%f1470, %f1469, %f1469;
	fma.rn.f32 	%f1471, %f1468, %f1468, %f1470;
	add.f32 	%f1472, %f1471, 0f3A83126F;
	rsqrt.approx.f32 	%f1473, %f1472;
	mul.f32 	%f1474, %f1473, %f1473;
	mul.f32 	%f1475, %f1473, %f1474;
	fma.rn.f32 	%f1476, %f1468, %f1475, %f1464;
	fma.rn.f32 	%f1477, %f1469, %f1475, %f1465;
	ld.shared.v2.f32 	{%f1478, %f1479}, [_ZZ10applyForceP6float2S0_S0_fiE4spos+976];
	sub.f32 	%f1480, %f1478, %f3;
	sub.f32 	%f1481, %f1479, %f4;
	mul.f32 	%f1482, %f1481, %f1481;
	fma.rn.f32 	%f1483, %f1480, %f1480, %f1482;
	add.f32 	%f1484, %f1483, 0f3A83126F;
	rsqrt.approx.f32 	%f1485, %f1484;
	mul.f32 	%f1486, %f1485, %f1485;
	mul.f32 	%f1487, %f1485, %f1486;
	fma.rn.f32 	%f1488, %f1480, %f1487, %f1476;
	fma.rn.f32 	%f1489, %f1481, %f1487, %f1477;
	ld.shared.v2.f32 	{%f1490, %f1491}, [_ZZ10applyForceP6float2S0_S0_fiE4spos+984];
	sub.f32 	%f1492, %f1490, %f3;
	sub.f32 	%f1493, %f1491, %f4;
	mul.f32 	%f1494, %f1493, %f1493;
	fma.rn.f32 	%f1495, %f1492, %f1492, %f1494;
	add.f32 	%f1496, %f1495, 0f3A83126F;
	rsqrt.approx.f32 	%f1497, %f1496;
	mul.f32 	%f1498, %f1497, %f1497;
	mul.f32 	%f1499, %f1497, %f1498;
	fma.rn.f32 	%f1500, %f1492, %f1499, %f1488;
	fma.rn.f32 	%f1501, %f1493, %f1499, %f1489;
	ld.shared.v2.f32 	{%f1502, %f1503}, [_ZZ10applyForceP6float2S0_S0_fiE4spos+992];
	sub.f32 	%f1504, %f1502, %f3;
	sub.f32 	%f1505, %f1503, %f4;
	mul.f32 	%f1506, %f1505, %f1505;
	fma.rn.f32 	%f1507, %f1504, %f1504, %f1506;
	add.f32 	%f1508, %f1507, 0f3A83126F;
	rsqrt.approx.f32 	%f1509, %f1508;
	mul.f32 	%f1510, %f1509, %f1509;
	mul.f32 	%f1511, %f1509, %f1510;
	fma.rn.f32 	%f1512, %f1504, %f1511, %f1500;
	fma.rn.f32 	%f1513, %f1505, %f1511, %f1501;
	ld.shared.v2.f32 	{%f1514, %f1515}, [_ZZ10applyForceP6float2S0_S0_fiE4spos+1000];
	sub.f32 	%f1516, %f1514, %f3;
	sub.f32 	%f1517, %f1515, %f4;
	mul.f32 	%f1518, %f1517, %f1517;
	fma.rn.f32 	%f1519, %f1516, %f1516, %f1518;
	add.f32 	%f1520, %f1519, 0f3A83126F;
	rsqrt.approx.f32 	%f1521, %f1520;
	mul.f32 	%f1522, %f1521, %f1521;
	mul.f32 	%f1523, %f1521, %f1522;
	fma.rn.f32 	%f1524, %f1516, %f1523, %f1512;
	fma.rn.f32 	%f1525, %f1517, %f1523, %f1513;
	ld.shared.v2.f32 	{%f1526, %f1527}, [_ZZ10applyForceP6float2S0_S0_fiE4spos+1008];
	sub.f32 	%f1528, %f1526, %f3;
	sub.f32 	%f1529, %f1527, %f4;
	mul.f32 	%f1530, %f1529, %f1529;
	fma.rn.f32 	%f1531, %f1528, %f1528, %f1530;
	add.f32 	%f1532, %f1531, 0f3A83126F;
	rsqrt.approx.f32 	%f1533, %f1532;
	mul.f32 	%f1534, %f1533, %f1533;
	mul.f32 	%f1535, %f1533, %f1534;
	fma.rn.f32 	%f1536, %f1528, %f1535, %f1524;
	fma.rn.f32 	%f1537, %f1529, %f1535, %f1525;
	ld.shared.v2.f32 	{%f1538, %f1539}, [_ZZ10applyForceP6float2S0_S0_fiE4spos+1016];
	sub.f32 	%f1540, %f1538, %f3;
	sub.f32 	%f1541, %f1539, %f4;
	mul.f32 	%f1542, %f1541, %f1541;
	fma.rn.f32 	%f1543, %f1540, %f1540, %f1542;
	add.f32 	%f1544, %f1543, 0f3A83126F;
	rsqrt.approx.f32 	%f1545, %f1544;
	mul.f32 	%f1546, %f1545, %f1545;
	mul.f32 	%f1547, %f1545, %f1546;
	fma.rn.f32 	%f1548, %f1540, %f1547, %f1536;
	fma.rn.f32 	%f1549, %f1541, %f1547, %f1537;
	ld.shared.v2.f32 	{%f1550, %f1551}, [_ZZ10applyForceP6float2S0_S0_fiE4spos+1024];
	sub.f32 	%f1552, %f1550, %f3;
	sub.f32 	%f1553, %f1551, %f4;
	mul.f32 	%f1554, %f1553, %f1553;
	fma.rn.f32 	%f1555, %f1552, %f1552, %f1554;
	add.f32 	%f1556, %f1555, 0f3A83126F;
	rsqrt.approx.f32 	%f1557, %f1556;
	mul.f32 	%f1558, %f1557, %f1557;
	mul.f32 	%f1559, %f1557, %f1558;
	fma.rn.f32 	%f1560, %f1552, %f1559, %f1548;
	fma.rn.f32 	%f1561, %f1553, %f1559, %f1549;
	ld.shared.v2.f32 	{%f1562, %f1563}, [_ZZ10applyForceP6float2S0_S0_fiE4spos+1032];
	sub.f32 	%f1564, %f1562, %f3;
	sub.f32 	%f1565, %f1563, %f4;
	mul.f32 	%f1566, %f1565, %f1565;
	fma.rn.f32 	%f1567, %f1564, %f1564, %f1566;
	add.f32 	%f1568, %f1567, 0f3A83126F;
	rsqrt.approx.f32 	%f1569, %f1568;
	mul.f32 	%f1570, %f1569, %f1569;
	mul.f32 	%f1571, %f1569, %f1570;
	fma.rn.f32 	%f1572, %f1564, %f1571, %f1560;
	fma.rn.f32 	%f1573, %f1565, %f1571, %f1561;
	ld.shared.v2.f32 	{%f1574, %f1575}, [_ZZ10applyForceP6float2S0_S0_fiE4spos+1040];
	sub.f32 	%f1576, %f1574, %f3;
	sub.f32 	%f1577, %f1575, %f4;
	mul.f32 	%f1578, %f1577, %f1577;
	fma.rn.f32 	%f1579, %f1576, %f1576, %f1578;
	add.f32 	%f1580, %f1579, 0f3A83126F;
	rsqrt.approx.f32 	%f1581, %f1580;
	mul.f32 	%f1582, %f1581, %f1581;
	mul.f32 	%f1583, %f1581, %f1582;
	fma.rn.f32 	%f1584, %f1576, %f1583, %f1572;
	fma.rn.f32 	%f1585, %f1577, %f1583, %f1573;
	ld.shared.v2.f32 	{%f1586, %f1587}, [_ZZ10applyForceP6float2S0_S0_fiE4spos+1048];
	sub.f32 	%f1588, %f1586, %f3;
	sub.f32 	%f1589, %f1587, %f4;
	mul.f32 	%f1590, %f1589, %f1589;
	fma.rn.f32 	%f1591, %f1588, %f1588, %f1590;
	add.f32 	%f1592, %f1591, 0f3A83126F;
	rsqrt.approx.f32 	%f1593, %f1592;
	mul.f32 	%f1594, %f1593, %f1593;
	mul.f32 	%f1595, %f1593, %f1594;
	fma.rn.f32 	%f1596, %f1588, %f1595, %f1584;
	fma.rn.f32 	%f1597, %f1589, %f1595, %f1585;
	ld.shared.v2.f32 	{%f1598, %f1599}, [_ZZ10applyForceP6float2S0_S0_fiE4spos+1056];
	sub.f32 	%f1600, %f1598, %f3;
	sub.f32 	%f1601, %f1599, %f4;
	mul.f32 	%f1602, %f1601, %f1601;
	fma.rn.f32 	%f1603, %f1600, %f1600, %f1602;
	add.f32 	%f1604, %f1603, 0f3A83126F;
	rsqrt.approx.f32 	%f1605, %f1604;
	mul.f32 	%f1606, %f1605, %f1605;
	mul.f32 	%f1607, %f1605, %f1606;
	fma.rn.f32 	%f1608, %f1600, %f1607, %f1596;
	fma.rn.f32 	%f1609, %f1601, %f1607, %f1597;
	ld.shared.v2.f32 	{%f1610, %f1611}, [_ZZ10applyForceP6float2S0_S0_fiE4spos+1064];
	sub.f32 	%f1612, %f1610, %f3;
	sub.f32 	%f1613, %f1611, %f4;
	mul.f32 	%f1614, %f1613, %f1613;
	fma.rn.f32 	%f1615, %f1612, %f1612, %f1614;
	add.f32 	%f1616, %f1615, 0f3A83126F;
	rsqrt.approx.f32 	%f1617, %f1616;
	mul.f32 	%f1618, %f1617, %f1617;
	mul.f32 	%f1619, %f1617, %f1618;
	fma.rn.f32 	%f1620, %f1612, %f1619, %f1608;
	fma.rn.f32 	%f1621, %f1613, %f1619, %f1609;
	ld.shared.v2.f32 	{%f1622, %f1623}, [_ZZ10applyForceP6float2S0_S0_fiE4spos+1072];
	sub.f32 	%f1624, %f1622, %f3;
	sub.f32 	%f1625, %f1623, %f4;
	mul.f32 	%f1626, %f1625, %f1625;
	fma.rn.f32 	%f1627, %f1624, %f1624, %f1626;
	add.f32 	%f1628, %f1627, 0f3A83126F;
	rsqrt.approx.f32 	%f1629, %f1628;
	mul.f32 	%f1630, %f1629, %f1629;
	mul.f32 	%f1631, %f1629, %f1630;
	fma.rn.f32 	%f1632, %f1624, %f1631, %f1620;
	fma.rn.f32 	%f1633, %f1625, %f1631, %f1621;
	ld.shared.v2.f32 	{%f1634, %f1635}, [_ZZ10applyForceP6float2S0_S0_fiE4spos+1080];
	sub.f32 	%f1636, %f1634, %f3;
	sub.f32 	%f1637, %f1635, %f4;
	mul.f32 	%f1638, %f1637, %f1637;
	fma.rn.f32 	%f1639, %f1636, %f1636, %f1638;
	add.f32 	%f1640, %f1639, 0f3A83126F;
	rsqrt.approx.f32 	%f1641, %f1640;
	mul.f32 	%f1642, %f1641, %f1641;
	mul.f32 	%f1643, %f1641, %f1642;
	fma.rn.f32 	%f1644, %f1636, %f1643, %f1632;
	fma.rn.f32 	%f1645, %f1637, %f1643, %f1633;
	ld.shared.v2.f32 	{%f1646, %f1647}, [_ZZ10applyForceP6float2S0_S0_fiE4spos+1088];
	sub.f32 	%f1648, %f1646, %f3;
	sub.f32 	%f1649, %f1647, %f4;
	mul.f32 	%f1650, %f1649, %f1649;
	fma.rn.f32 	%f1651, %f1648, %f1648, %f1650;
	add.f32 	%f1652, %f1651, 0f3A83126F;
	rsqrt.approx.f32 	%f1653, %f1652;
	mul.f32 	%f1654, %f1653, %f1653;
	mul.f32 	%f1655, %f1653, %f1654;
	fma.rn.f32 	%f1656, %f1648, %f1655, %f1644;
	fma.rn.f32 	%f1657, %f1649, %f1655, %f1645;
	ld.shared.v2.f32 	{%f1658, %f1659}, [_ZZ10applyForceP6float2S0_S0_fiE4spos+1096];
	sub.f32 	%f1660, %f1658, %f3;
	sub.f32 	%f1661, %f1659, %f4;
	mul.f32 	%f1662, %f1661, %f1661;
	fma.rn.f32 	%f1663, %f1660, %f1660, %f1662;
	add.f32 	%f1664, %f1663, 0f3A83126F;
	rsqrt.approx.f32 	%f1665, %f1664;
	mul.f32 	%f1666, %f1665, %f1665;
	mul.f32 	%f1667, %f1665, %f1666;
	fma.rn.f32 	%f1668, %f1660, %f1667, %f1656;
	fma.rn.f32 	%f1669, %f1661, %f1667, %f1657;
	ld.shared.v2.f32 	{%f1670, %f1671}, [_ZZ10applyForceP6float2S0_S0_fiE4spos+1104];
	sub.f32 	%f1672, %f1670, %f3;
	sub.f32 	%f1673, %f1671, %f4;
	mul.f32 	%f1674, %f1673, %f1673;
	fma.rn.f32 	%f1675, %f1672, %f1672, %f1674;
	add.f32 	%f1676, %f1675, 0f3A83126F;
	rsqrt.approx.f32 	%f1677, %f1676;
	mul.f32 	%f1678, %f1677, %f1677;
	mul.f32 	%f1679, %f1677, %f1678;
	fma.rn.f32 	%f1680, %f1672, %f1679, %f1668;
	fma.rn.f32 	%f1681, %f1673, %f1679, %f1669;
	ld.shared.v2.f32 	{%f1682, %f1683}, [_ZZ10applyForceP6float2S0_S0_fiE4spos+1112];
	sub.f32 	%f1684, %f1682, %f3;
	sub.f32 	%f1685, %f1683, %f4;
	mul.f32 	%f1686, %f1685, %f1685;
	fma.rn.f32 	%f1687, %f1684, %f1684, %f1686;
	add.f32 	%f1688, %f1687, 0f3A83126F;
	rsqrt.approx.f32 	%f1689, %f1688;
	mul.f32 	%f1690, %f1689, %f1689;
	mul.f32 	%f1691, %f1689, %f1690;
	fma.rn.f32 	%f1692, %f1684, %f1691, %f1680;
	fma.rn.f32 	%f1693, %f1685, %f1691, %f1681;
	ld.shared.v2.f32 	{%f1694, %f1695}, [_ZZ10applyForceP6float2S0_S0_fiE4spos+1120];
	sub.f32 	%f1696, %f1694, %f3;
	sub.f32 	%f1697, %f1695, %f4;
	mul.f32 	%f1698, %f1697, %f1697;
	fma.rn.f32 	%f1699, %f1696, %f1696, %f1698;
	add.f32 	%f1700, %f1699, 0f3A83126F;
	rsqrt.approx.f32 	%f1701, %f1700;
	mul.f32 	%f1702, %f1701, %f1701;
	mul.f32 	%f1703, %f1701, %f1702;
	fma.rn.f32 	%f1704, %f1696, %f1703, %f1692;
	fma.rn.f32 	%f1705, %f1697, %f1703, %f1693;
	ld.shared.v2.f32 	{%f1706, %f1707}, [_ZZ10applyForceP6float2S0_S0_fiE4spos+1128];
	sub.f32 	%f1708, %f1706, %f3;
	sub.f32 	%f1709, %f1707, %f4;
	mul.f32 	%f1710, %f1709, %f1709;
	fma.rn.f32 	%f1711, %f1708, %f1708, %f1710;
	add.f32 	%f1712, %f1711, 0f3A83126F;
	rsqrt.approx.f32 	%f1713, %f1712;
	mul.f32 	%f1714, %f1713, %f1713;
	mul.f32 	%f1715, %f1713, %f1714;
	fma.rn.f32 	%f1716, %f1708, %f1715, %f1704;
	fma.rn.f32 	%f1717, %f1709, %f1715, %f1705;
	ld.shared.v2.f32 	{%f1718, %f1719}, [_ZZ10applyForceP6float2S0_S0_fiE4spos+1136];
	sub.f32 	%f1720, %f1718, %f3;
	sub.f32 	%f1721, %f1719, %f4;
	mul.f32 	%f1722, %f1721, %f1721;
	fma.rn.f32 	%f1723, %f1720, %f1720, %f1722;
	add.f32 	%f1724, %f1723, 0f3A83126F;
	rsqrt.approx.f32 	%f1725, %f1724;
	mul.f32 	%f1726, %f1725, %f1725;
	mul.f32 	%f1727, %f1725, %f1726;
	fma.rn.f32 	%f1728, %f1720, %f1727, %f1716;
	fma.rn.f32 	%f1729, %f1721, %f1727, %f1717;
	ld.shared.v2.f32 	{%f1730, %f1731}, [_ZZ10applyForceP6float2S0_S0_fiE4spos+1144];
	sub.f32 	%f1732, %f1730, %f3;
	sub.f32 	%f1733, %f1731, %f4;
	mul.f32 	%f1734, %f1733, %f1733;
	fma.rn.f32 	%f1735, %f1732, %f1732, %f1734;
	add.f32 	%f1736, %f1735, 0f3A83126F;
	rsqrt.approx.f32 	%f1737, %f1736;
	mul.f32 	%f1738, %f1737, %f1737;
	mul.f32 	%f1739, %f1737, %f1738;
	fma.rn.f32 	%f1740, %f1732, %f1739, %f1728;
	fma.rn.f32 	%f1741, %f1733, %f1739, %f1729;
	ld.shared.v2.f32 	{%f1742, %f1743}, [_ZZ10applyForceP6float2S0_S0_fiE4spos+1152];
	sub.f32 	%f1744, %f1742, %f3;
	sub.f32 	%f1745, %f1743, %f4;
	mul.f32 	%f1746, %f1745, %f1745;
	fma.rn.f32 	%f1747, %f1744, %f1744, %f1746;
	add.f32 	%f1748, %f1747, 0f3A83126F;
	rsqrt.approx.f32 	%f1749, %f1748;
	mul.f32 	%f1750, %f1749, %f1749;
	mul.f32 	%f1751, %f1749, %f1750;
	fma.rn.f32 	%f1752, %f1744, %f1751, %f1740;
	fma.rn.f32 	%f1753, %f1745, %f1751, %f1741;
	ld.shared.v2.f32 	{%f1754, %f1755}, [_ZZ10applyForceP6float2S0_S0_fiE4spos+1160];
	sub.f32 	%f1756, %f1754, %f3;
	sub.f32 	%f1757, %f1755, %f4;
	mul.f32 	%f1758, %f1757, %f1757;
	fma.rn.f32 	%f1759, %f1756, %f1756, %f1758;
	add.f32 	%f1760, %f1759, 0f3A83126F;
	rsqrt.approx.f32 	%f1761, %f1760;
	mul.f32 	%f1762, %f1761, %f1761;
	mul.f32 	%f1763, %f1761, %f1762;
	fma.rn.f32 	%f1764, %f1756, %f1763, %f1752;
	fma.rn.f32 	%f1765, %f1757, %f1763, %f1753;
	ld.shared.v2.f32 	{%f1766, %f1767}, [_ZZ10applyForceP6float2S0_S0_fiE4spos+1168];
	sub.f32 	%f1768, %f1766, %f3;
	sub.f32 	%f1769, %f1767, %f4;
	mul.f32 	%f1770, %f1769, %f1769;
	fma.rn.f32 	%f1771, %f1768, %f1768, %f1770;
	add.f32 	%f1772, %f1771, 0f3A83126F;
	rsqrt.approx.f32 	%f1773, %f1772;
	mul.f32 	%f1774, %f1773, %f1773;
	mul.f32 	%f1775, %f1773, %f1774;
	fma.rn.f32 	%f1776, %f1768, %f1775, %f1764;
	fma.rn.f32 	%f1777, %f1769, %f1775, %f1765;
	ld.shared.v2.f32 	{%f1778, %f1779}, [_ZZ10applyForceP6float2S0_S0_fiE4spos+1176];
	sub.f32 	%f1780, %f1778, %f3;
	sub.f32 	%f1781, %f1779, %f4;
	mul.f32 	%f1782, %f1781, %f1781;
	fma.rn.f32 	%f1783, %f1780, %f1780, %f1782;
	add.f32 	%f1784, %f1783, 0f3A83126F;
	rsqrt.approx.f32 	%f1785, %f1784;
	mul.f32 	%f1786, %f1785, %f1785;
	mul.f32 	%f1787, %f1785, %f1786;
	fma.rn.f32 	%f1788, %f1780, %f1787, %f1776;
	fma.rn.f32 	%f1789, %f1781, %f1787, %f1777;
	ld.shared.v2.f32 	{%f1790, %f1791}, [_ZZ10applyForceP6float2S0_S0_fiE4spos+1184];
	sub.f32 	%f1792, %f1790, %f3;
	sub.f32 	%f1793, %f1791, %f4;
	mul.f32 	%f1794, %f1793, %f1793;
	fma.rn.f32 	%f1795, %f1792, %f1792, %f1794;
	add.f32 	%f1796, %f1795, 0f3A83126F;
	rsqrt.approx.f32 	%f1797, %f1796;
	mul.f32 	%f1798, %f1797, %f1797;
	mul.f32 	%f1799, %f1797, %f1798;
	fma.rn.f32 	%f1800, %f1792, %f1799, %f1788;
	fma.rn.f32 	%f1801, %f1793, %f1799, %f1789;
	ld.shared.v2.f32 	{%f1802, %f1803}, [_ZZ10applyForceP6float2S0_S0_fiE4spos+1192];
	sub.f32 	%f1804, %f1802, %f3;
	sub.f32 	%f1805, %f1803, %f4;
	mul.f32 	%f1806, %f1805, %f1805;
	fma.rn.f32 	%f1807, %f1804, %f1804, %f1806;
	add.f32 	%f1808, %f1807, 0f3A83126F;
	rsqrt.approx.f32 	%f1809, %f1808;
	mul.f32 	%f1810, %f1809, %f1809;
	mul.f32 	%f1811, %f1809, %f1810;
	fma.rn.f32 	%f1812, %f1804, %f1811, %f1800;
	fma.rn.f32 	%f1813, %f1805, %f1811, %f1801;
	ld.shared.v2.f32 	{%f1814, %f1815}, [_ZZ10applyForceP6float2S0_S0_fiE4spos+1200];
	sub.f32 	%f1816, %f1814, %f3;
	sub.f32 	%f1817, %f1815, %f4;
	mul.f32 	%f1818, %f1817, %f1817;
	fma.rn.f32 	%f1819, %f1816, %f1816, %f1818;
	add.f32 	%f1820, %f1819, 0f3A83126F;
	rsqrt.approx.f32 	%f1821, %f1820;
	mul.f32 	%f1822, %f1821, %f1821;
	mul.f32 	%f1823, %f1821, %f1822;
	fma.rn.f32 	%f1824, %f1816, %f1823, %f1812;
	fma.rn.f32 	%f1825, %f1817, %f1823, %f1813;
	ld.shared.v2.f32 	{%f1826, %f1827}, [_ZZ10applyForceP6float2S0_S0_fiE4spos+1208];
	sub.f32 	%f1828, %f1826, %f3;
	sub.f32 	%f1829, %f1827, %f4;
	mul.f32 	%f1830, %f1829, %f1829;
	fma.rn.f32 	%f1831, %f1828, %f1828, %f1830;
	add.f32 	%f1832, %f1831, 0f3A83126F;
	rsqrt.approx.f32 	%f1833, %f1832;
	mul.f32 	%f1834, %f1833, %f1833;
	mul.f32 	%f1835, %f1833, %f1834;
	fma.rn.f32 	%f1836, %f1828, %f1835, %f1824;
	fma.rn.f32 	%f1837, %f1829, %f1835, %f1825;
	ld.shared.v2.f32 	{%f1838, %f1839}, [_ZZ10applyForceP6float2S0_S0_fiE4spos+1216];
	sub.f32 	%f1840, %f1838, %f3;
	sub.f32 	%f1841, %f1839, %f4;
	mul.f32 	%f1842, %f1841, %f1841;
	fma.rn.f32 	%f1843, %f1840, %f1840, %f1842;
	add.f32 	%f1844, %f1843, 0f3A83126F;
	rsqrt.approx.f32 	%f1845, %f1844;
	mul.f32 	%f1846, %f1845, %f1845;
	mul.f32 	%f1847, %f1845, %f1846;
	fma.rn.f32 	%f1848, %f1840, %f1847, %f1836;
	fma.rn.f32 	%f1849, %f1841, %f1847, %f1837;
	ld.shared.v2.f32 	{%f1850, %f1851}, [_ZZ10applyForceP6float2S0_S0_fiE4spos+1224];
	sub.f32 	%f1852, %f1850, %f3;
	sub.f32 	%f1853, %f1851, %f4;
	mul.f32 	%f1854, %f1853, %f1853;
	fma.rn.f32 	%f1855, %f1852, %f1852, %f1854;
	add.f32 	%f1856, %f1855, 0f3A83126F;
	rsqrt.approx.f32 	%f1857, %f1856;
	mul.f32 	%f1858, %f1857, %f1857;
	mul.f32 	%f1859, %f1857, %f1858;
	fma.rn.f32 	%f1860, %f1852, %f1859, %f1848;
	fma.rn.f32 	%f1861, %f1853, %f1859, %f1849;
	ld.shared.v2.f32 	{%f1862, %f1863}, [_ZZ10applyForceP6float2S0_S0_fiE4spos+1232];
	sub.f32 	%f1864, %f1862, %f3;
	sub.f32 	%f1865, %f1863, %f4;
	mul.f32 	%f1866, %f1865, %f1865;
	fma.rn.f32 	%f1867, %f1864, %f1864, %f1866;
	add.f32 	%f1868, %f1867, 0f3A83126F;
	rsqrt.approx.f32 	%f1869, %f1868;
	mul.f32 	%f1870, %f1869, %f1869;
	mul.f32 	%f1871, %f1869, %f1870;
	fma.rn.f32 	%f1872, %f1864, %f1871, %f1860;
	fma.rn.f32 	%f1873, %f1865, %f1871, %f1861;
	ld.shared.v2.f32 	{%f1874, %f1875}, [_ZZ10applyForceP6float2S0_S0_fiE4spos+1240];
	sub.f32 	%f1876, %f1874, %f3;
	sub.f32 	%f1877, %f1875, %f4;
	mul.f32 	%f1878, %f1877, %f1877;
	fma.rn.f32 	%f1879, %f1876, %f1876, %f1878;
	add.f32 	%f1880, %f1879, 0f3A83126F;
	rsqrt.approx.f32 	%f1881, %f1880;
	mul.f32 	%f1882, %f1881, %f1881;
	mul.f32 	%f1883, %f1881, %f1882;
	fma.rn.f32 	%f1884, %f1876, %f1883, %f1872;
	fma.rn.f32 	%f1885, %f1877, %f1883, %f1873;
	ld.shared.v2.f32 	{%f1886, %f1887}, [_ZZ10applyForceP6float2S0_S0_fiE4spos+1248];
	sub.f32 	%f1888, %f1886, %f3;
	sub.f32 	%f1889, %f1887, %f4;
	mul.f32 	%f1890, %f1889, %f1889;
	fma.rn.f32 	%f1891, %f1888, %f1888, %f1890;
	add.f32 	%f1892, %f1891, 0f3A83126F;
	rsqrt.approx.f32 	%f1893, %f1892;
	mul.f32 	%f1894, %f1893, %f1893;
	mul.f32 	%f1895, %f1893, %f1894;
	fma.rn.f32 	%f1896, %f1888, %f1895, %f1884;
	fma.rn.f32 	%f1897, %f1889, %f1895, %f1885;
	ld.shared.v2.f32 	{%f1898, %f1899}, [_ZZ10applyForceP6float2S0_S0_fiE4spos+1256];
	sub.f32 	%f1900, %f1898, %f3;
	sub.f32 	%f1901, %f1899, %f4;
	mul.f32 	%f1902, %f1901, %f1901;
	fma.rn.f32 	%f1903, %f1900, %f1900, %f1902;
	add.f32 	%f1904, %f1903, 0f3A83126F;
	rsqrt.approx.f32 	%f1905, %f1904;
	mul.f32 	%f1906, %f1905, %f1905;
	mul.f32 	%f1907, %f1905, %f1906;
	fma.rn.f32 	%f1908, %f1900, %f1907, %f1896;
	fma.rn.f32 	%f1909, %f1901, %f1907, %f1897;
	ld.shared.v2.f32 	{%f1910, %f1911}, [_ZZ10applyForceP6float2S0_S0_fiE4spos+1264];
	sub.f32 	%f1912, %f1910, %f3;
	sub.f32 	%f1913, %f1911, %f4;
	mul.f32 	%f1914, %f1913, %f1913;
	fma.rn.f32 	%f1915, %f1912, %f1912, %f1914;
	add.f32 	%f1916, %f1915, 0f3A83126F;
	rsqrt.approx.f32 	%f1917, %f1916;
	mul.f32 	%f1918, %f1917, %f1917;
	mul.f32 	%f1919, %f1917, %f1918;
	fma.rn.f32 	%f1920, %f1912, %f1919, %f1908;
	fma.rn.f32 	%f1921, %f1913, %f1919, %f1909;
	ld.shared.v2.f32 	{%f1922, %f1923}, [_ZZ10applyForceP6float2S0_S0_fiE4spos+1272];
	sub.f32 	%f1924, %f1922, %f3;
	sub.f32 	%f1925, %f1923, %f4;
	mul.f32 	%f1926, %f1925, %f1925;
	fma.rn.f32 	%f1927, %f1924, %f1924, %f1926;
	add.f32 	%f1928, %f1927, 0f3A83126F;
	rsqrt.approx.f32 	%f1929, %f1928;
	mul.f32 	%f1930, %f1929, %f1929;
	mul.f32 	%f1931, %f1929, %f1930;
	fma.rn.f32 	%f1932, %f1924, %f1931, %f1920;
	fma.rn.f32 	%f1933, %f1925, %f1931, %f1921;
	ld.shared.v2.f32 	{%f1934, %f1935}, [_ZZ10applyForceP6float2S0_S0_fiE4spos+1280];
	sub.f32 	%f1936, %f1934, %f3;
	sub.f32 	%f1937, %f1935, %f4;
	mul.f32 	%f1938, %f1937, %f1937;
	fma.rn.f32 	%f1939, %f1936, %f1936, %f1938;
	add.f32 	%f1940, %f1939, 0f3A83126F;
	rsqrt.approx.f32 	%f1941, %f1940;
	mul.f32 	%f1942, %f1941, %f1941;
	mul.f32 	%f1943, %f1941, %f1942;
	fma.rn.f32 	%f1944, %f1936, %f1943, %f1932;
	fma.rn.f32 	%f1945, %f1937, %f1943, %f1933;
	ld.shared.v2.f32 	{%f1946, %f1947}, [_ZZ10applyForceP6float2S0_S0_fiE4spos+1288];
	sub.f32 	%f1948, %f1946, %f3;
	sub.f32 	%f1949, %f1947, %f4;
	mul.f32 	%f1950, %f1949, %f1949;
	fma.rn.f32 	%f1951, %f1948, %f1948, %f1950;
	add.f32 	%f1952, %f1951, 0f3A83126F;
	rsqrt.approx.f32 	%f1953, %f1952;
	mul.f32 	%f1954, %f1953, %f1953;
	mul.f32 	%f1955, %f1953, %f1954;
	fma.rn.f32 	%f1956, %f1948, %f1955, %f1944;
	fma.rn.f32 	%f1957, %f1949, %f1955, %f1945;
	ld.shared.v2.f32 	{%f1958, %f1959}, [_ZZ10applyForceP6float2S0_S0_fiE4spos+1296];
	sub.f32 	%f1960, %f1958, %f3;
	sub.f32 	%f1961, %f1959, %f4;
	mul.f32 	%f1962, %f1961, %f1961;
	fma.rn.f32 	%f1963, %f1960, %f1960, %f1962;
	add.f32 	%f1964, %f1963, 0f3A83126F;
	rsqrt.approx.f32 	%f1965, %f1964;
	mul.f32 	%f1966, %f1965, %f1965;
	mul.f32 	%f1967, %f1965, %f1966;
	fma.rn.f32 	%f1968, %f1960, %f1967, %f1956;
	fma.rn.f32 	%f1969, %f1961, %f1967, %f1957;
	ld.shared.v2.f32 	{%f1970, %f1971}, [_ZZ10applyForceP6float2S0_S0_fiE4spos+1304];
	sub.f32 	%f1972, %f1970, %f3;
	sub.f32 	%f1973, %f1971, %f4;
	mul.f32 	%f1974, %f1973, %f1973;
	fma.rn.f32 	%f1975, %f1972, %f1972, %f1974;
	add.f32 	%f1976, %f1975, 0f3A83126F;
	rsqrt.approx.f32 	%f1977, %f1976;
	mul.f32 	%f1978, %f1977, %f1977;
	mul.f32 	%f1979, %f1977, %f1978;
	fma.rn.f32 	%f1980, %f1972, %f1979, %f1968;
	fma.rn.f32 	%f1981, %f1973, %f1979, %f1969;
	ld.shared.v2.f32 	{%f1982, %f1983}, [_ZZ10applyForceP6float2S0_S0_fiE4spos+1312];
	sub.f32 	%f1984, %f1982, %f3;
	sub.f32 	%f1985, %f1983, %f4;
	mul.f32 	%f1986, %f1985, %f1985;
	fma.rn.f32 	%f1987, %f1984, %f1984, %f1986;
	add.f32 	%f1988, %f1987, 0f3A83126F;
	rsqrt.approx.f32 	%f1989, %f1988;
	mul.f32 	%f1990, %f1989, %f1989;
	mul.f32 	%f1991, %f1989, %f1990;
	fma.rn.f32 	%f1992, %f1984, %f1991, %f1980;
	fma.rn.f32 	%f1993, %f1985, %f1991, %f1981;
	ld.shared.v2.f32 	{%f1994, %f1995}, [_ZZ10applyForceP6float2S0_S0_fiE4spos+1320];
	sub.f32 	%f1996, %f1994, %f3;
	sub.f32 	%f1997, %f1995, %f4;
	mul.f32 	%f1998, %f1997, %f1997;
	fma.rn.f32 	%f1999, %f1996, %f1996, %f1998;
	add.f32 	%f2000, %f1999, 0f3A83126F;
	rsqrt.approx.f32 	%f2001, %f2000;
	mul.f32 	%f2002, %f2001, %f2001;
	mul.f32 	%f2003, %f2001, %f2002;
	fma.rn.f32 	%f2004, %f1996, %f2003, %f1992;
	fma.rn.f32 	%f2005, %f1997, %f2003, %f1993;
	ld.shared.v2.f32 	{%f2006, %f2007}, [_ZZ10applyForceP6float2S0_S0_fiE4spos+1328];
	sub.f32 	%f2008, %f2006, %f3;
	sub.f32 	%f2009, %f2007, %f4;
	mul.f32 	%f2010, %f2009, %f2009;
	fma.rn.f32 	%f2011, %f2008, %f2008, %f2010;
	add.f32 	%f2012, %f2011, 0f3A83126F;
	rsqrt.approx.f32 	%f2013, %f2012;
	mul.f32 	%f2014, %f2013, %f2013;
	mul.f32 	%f2015, %f2013, %f2014;
	fma.rn.f32 	%f2016, %f2008, %f2015, %f2004;
	fma.rn.f32 	%f2017, %f2009, %f2015, %f2005;
	ld.shared.v2.f32 	{%f2018, %f2019}, [_ZZ10applyForceP6float2S0_S0_fiE4spos+1336];
	sub.f32 	%f2020, %f2018, %f3;
	sub.f32 	%f2021, %f2019, %f4;
	mul.f32 	%f2022, %f2021, %f2021;
	fma.rn.f32 	%f2023, %f2020, %f2020, %f2022;
	add.f32 	%f2024, %f2023, 0f3A83126F;
	rsqrt.approx.f32 	%f2025, %f2024;
	mul.f32 	%f2026, %f2025, %f2025;
	mul.f32 	%f2027, %f2025, %f2026;
	fma.rn.f32 	%f2028, %f2020, %f2027, %f2016;
	fma.rn.f32 	%f2029, %f2021, %f2027, %f2017;
	ld.shared.v2.f32 	{%f2030, %f2031}, [_ZZ10applyForceP6float2S0_S0_fiE4spos+1344];
	sub.f32 	%f2032, %f2030, %f3;
	sub.f32 	%f2033, %f2031, %f4;
	mul.f32 	%f2034, %f2033, %f2033;
	fma.rn.f32 	%f2035, %f2032, %f2032, %f2034;
	add.f32 	%f2036, %f2035, 0f3A83126F;
	rsqrt.approx.f32 	%f2037, %f2036;
	mul.f32 	%f2038, %f2037, %f2037;
	mul.f32 	%f2039, %f2037, %f2038;
	fma.rn.f32 	%f2040, %f2032, %f2039, %f2028;
	fma.rn.f32 	%f2041, %f2033, %f2039, %f2029;
	ld.shared.v2.f32 	{%f2042, %f2043}, [_ZZ10applyForceP6float2S0_S0_fiE4spos+1352];
	sub.f32 	%f2044, %f2042, %f3;
	sub.f32 	%f2045, %f2043, %f4;
	mul.f32 	%f2046, %f2045, %f2045;
	fma.rn.f32 	%f2047, %f2044, %f2044, %f2046;
	add.f32 	%f2048, %f2047, 0f3A83126F;
	rsqrt.approx.f32 	%f2049, %f2048;
	mul.f32 	%f2050, %f2049, %f2049;
	mul.f32 	%f2051, %f2049, %f2050;
	fma.rn.f32 	%f2052, %f2044, %f2051, %f2040;
	fma.rn.f32 	%f2053, %f2045, %f2051, %f2041;
	ld.shared.v2.f32 	{%f2054, %f2055}, [_ZZ10applyForceP6float2S0_S0_fiE4spos+1360];
	sub.f32 	%f2056, %f2054, %f3;
	sub.f32 	%f2057, %f2055, %f4;
	mul.f32 	%f2058, %f2057, %f2057;
	fma.rn.f32 	%f2059, %f2056, %f2056, %f2058;
	add.f32 	%f2060, %f2059, 0f3A83126F;
	rsqrt.approx.f32 	%f2061, %f2060;
	mul.f32 	%f2062, %f2061, %f2061;
	mul.f32 	%f2063, %f2061, %f2062;
	fma.rn.f32 	%f2064, %f2056, %f2063, %f2052;
	fma.rn.f32 	%f2065, %f2057, %f2063, %f2053;
	ld.shared.v2.f32 	{%f2066, %f2067}, [_ZZ10applyForceP6float2S0_S0_fiE4spos+1368];
	sub.f32 	%f2068, %f2066, %f3;
	sub.f32 	%f2069, %f2067, %f4;
	mul.f32 	%f2070, %f2069, %f2069;
	fma.rn.f32 	%f2071, %f2068, %f2068, %f2070;
	add.f32 	%f2072, %f2071, 0f3A83126F;
	rsqrt.approx.f32 	%f2073, %f2072;
	mul.f32 	%f2074, %f2073, %f2073;
	mul.f32 	%f2075, %f2073, %f2074;
	fma.rn.f32 	%f2076, %f2068, %f2075, %f2064;
	fma.rn.f32 	%f2077, %f2069, %f2075, %f2065;
	ld.shared.v2.f32 	{%f2078, %f2079}, [_ZZ10applyForceP6float2S0_S0_fiE4spos+1376];
	sub.f32 	%f2080, %f2078, %f3;
	sub.f32 	%f2081, %f2079, %f4;
	mul.f32 	%f2082, %f2081, %f2081;
	fma.rn.f32 	%f2083, %f2080, %f2080, %f2082;
	add.f32 	%f2084, %f2083, 0f3A83126F;
	rsqrt.approx.f32 	%f2085, %f2084;
	mul.f32 	%f2086, %f2085, %f2085;
	mul.f32 	%f2087, %f2085, %f2086;
	fma.rn.f32 	%f2088, %f2080, %f2087, %f2076;
	fma.rn.f32 	%f2089, %f2081, %f2087, %f2077;
	ld.shared.v2.f32 	{%f2090, %f2091}, [_ZZ10applyForceP6float2S0_S0_fiE4spos+1384];
	sub.f32 	%f2092, %f2090, %f3;
	sub.f32 	%f2093, %f2091, %f4;
	mul.f32 	%f2094, %f2093, %f2093;
	fma.rn.f32 	%f2095, %f2092, %f2092, %f2094;
	add.f32 	%f2096, %f2095, 0f3A83126F;
	rsqrt.approx.f32 	%f2097, %f2096;
	mul.f32 	%f2098, %f2097, %f2097;
	mul.f32 	%f2099, %f2097, %f2098;
	fma.rn.f32 	%f2100, %f2092, %f2099, %f2088;
	fma.rn.f32 	%f2101, %f2093, %f2099, %f2089;
	ld.shared.v2.f32 	{%f2102, %f2103}, [_ZZ10applyForceP6float2S0_S0_fiE4spos+1392];
	sub.f32 	%f2104, %f2102, %f3;
	sub.f32 	%f2105, %f2103, %f4;
	mul.f32 	%f2106, %f2105, %f2105;
	fma.rn.f32 	%f2107, %f2104, %f2104, %f2106;
	add.f32 	%f2108, %f2107, 0f3A83126F;
	rsqrt.approx.f32 	%f2109, %f2108;
	mul.f32 	%f2110, %f2109, %f2109;
	mul.f32 	%f2111, %f2109, %f2110;
	fma.rn.f32 	%f2112, %f2104, %f2111, %f2100;
	fma.rn.f32 	%f2113, %f2105, %f2111, %f2101;
	ld.shared.v2.f32 	{%f2114, %f2115}, [_ZZ10applyForceP6float2S0_S0_fiE4spos+1400];
	sub.f32 	%f2116, %f2114, %f3;
	sub.f32 	%f2117, %f2115, %f4;
	mul.f32 	%f2118, %f2117, %f2117;
	fma.rn.f32 	%f2119, %f2116, %f2116, %f2118;
	add.f32 	%f2120, %f2119, 0f3A83126F;
	rsqrt.approx.f32 	%f2121, %f2120;
	mul.f32 	%f2122, %f2121, %f2121;
	mul.f32 	%f2123, %f2121, %f2122;
	fma.rn.f32 	%f2124, %f2116, %f2123, %f2112;
	fma.rn.f32 	%f2125, %f2117, %f2123, %f2113;
	ld.shared.v2.f32 	{%f2126, %f2127}, [_ZZ10applyForceP6float2S0_S0_fiE4spos+1408];
	sub.f32 	%f2128, %f2126, %f3;
	sub.f32 	%f2129, %f2127, %f4;
	mul.f32 	%f2130, %f2129, %f2129;
	fma.rn.f32 	%f2131, %f2128, %f2128, %f2130;
	add.f32 	%f2132, %f2131, 0f3A83126F;
	rsqrt.approx.f32 	%f2133, %f2132;
	mul.f32 	%f2134, %f2133, %f2133;
	mul.f32 	%f2135, %f2133, %f2134;
	fma.rn.f32 	%f2136, %f2128, %f2135, %f2124;
	fma.rn.f32 	%f2137, %f2129, %f2135, %f2125;
	ld.shared.v2.f32 	{%f2138, %f2139}, [_ZZ10applyForceP6float2S0_S0_fiE4spos+1416];
	sub.f32 	%f2140, %f2138, %f3;
	sub.f32 	%f2141, %f2139, %f4;
	mul.f32 	%f2142, %f2141, %f2141;
	fma.rn.f32 	%f2143, %f2140, %f2140, %f2142;
	add.f32 	%f2144, %f2143, 0f3A83126F;
	rsqrt.approx.f32 	%f2145, %f2144;
	mul.f32 	%f2146, %f2145, %f2145;
	mul.f32 	%f2147, %f2145, %f2146;
	fma.rn.f32 	%f2148, %f2140, %f2147, %f2136;
	fma.rn.f32 	%f2149, %f2141, %f2147, %f2137;
	ld.shared.v2.f32 	{%f2150, %f2151}, [_ZZ10applyForceP6float2S0_S0_fiE4spos+1424];
	sub.f32 	%f2152, %f2150, %f3;
	sub.f32 	%f2153, %f2151, %f4;
	mul.f32 	%f2154, %f2153, %f2153;
	fma.rn.f32 	%f2155, %f2152, %f2152, %f2154;
	add.f32 	%f2156, %f2155, 0f3A83126F;
	rsqrt.approx.f32 	%f2157, %f2156;
	mul.f32 	%f2158, %f2157, %f2157;
	mul.f32 	%f2159, %f2157, %f2158;
	fma.rn.f32 	%f2160, %f2152, %f2159, %f2148;
	fma.rn.f32 	%f2161, %f2153, %f2159, %f2149;
	ld.shared.v2.f32 	{%f2162, %f2163}, [_ZZ10applyForceP6float2S0_S0_fiE4spos+1432];
	sub.f32 	%f2164, %f2162, %f3;
	sub.f32 	%f2165, %f2163, %f4;
	mul.f32 	%f2166, %f2165, %f2165;
	fma.rn.f32 	%f2167, %f2164, %f2164, %f2166;
	add.f32 	%f2168, %f2167, 0f3A83126F;
	rsqrt.approx.f32 	%f2169, %f2168;
	mul.f32 	%f2170, %f2169, %f2169;
	mul.f32 	%f2171, %f2169, %f2170;
	fma.rn.f32 	%f2172, %f2164, %f2171, %f2160;
	fma.rn.f32 	%f2173, %f2165, %f2171, %f2161;
	ld.shared.v2.f32 	{%f2174, %f2175}, [_ZZ10applyForceP6float2S0_S0_fiE4spos+1440];
	sub.f32 	%f2176, %f2174, %f3;
	sub.f32 	%f2177, %f2175, %f4;
	mul.f32 	%f2178, %f2177, %f2177;
	fma.rn.f32 	%f2179, %f2176, %f2176, %f2178;
	add.f32 	%f2180, %f2179, 0f3A83126F;
	rsqrt.approx.f32 	%f2181, %f2180;
	mul.f32 	%f2182, %f2181, %f2181;
	mul.f32 	%f2183, %f2181, %f2182;
	fma.rn.f32 	%f2184, %f2176, %f2183, %f2172;
	fma.rn.f32 	%f2185, %f2177, %f2183, %f2173;
	ld.shared.v2.f32 	{%f2186, %f2187}, [_ZZ10applyForceP6float2S0_S0_fiE4spos+1448];
	sub.f32 	%f2188, %f2186, %f3;
	sub.f32 	%f2189, %f2187, %f4;
	mul.f32 	%f2190, %f2189, %f2189;
	fma.rn.f32 	%f2191, %f2188, %f2188, %f2190;
	add.f32 	%f2192, %f2191, 0f3A83126F;
	rsqrt.approx.f32 	%f2193, %f2192;
	mul.f32 	%f2194, %f2193, %f2193;
	mul.f32 	%f2195, %f2193, %f2194;
	fma.rn.f32 	%f2196, %f2188, %f2195, %f2184;
	fma.rn.f32 	%f2197, %f2189, %f2195, %f2185;
	ld.shared.v2.f32 	{%f2198, %f2199}, [_ZZ10applyForceP6float2S0_S0_fiE4spos+1456];
	sub.f32 	%f2200, %f2198, %f3;
	sub.f32 	%f2201, %f2199, %f4;
	mul.f32 	%f2202, %f2201, %f2201;
	fma.rn.f32 	%f2203, %f2200, %f2200, %f2202;
	add.f32 	%f2204, %f2203, 0f3A83126F;
	rsqrt.approx.f32 	%f2205, %f2204;
	mul.f32 	%f2206, %f2205, %f2205;
	mul.f32 	%f2207, %f2205, %f2206;
	fma.rn.f32 	%f2208, %f2200, %f2207, %f2196;
	fma.rn.f32 	%f2209, %f2201, %f2207, %f2197;
	ld.shared.v2.f32 	{%f2210, %f2211}, [_ZZ10applyForceP6float2S0_S0_fiE4spos+1464];
	sub.f32 	%f2212, %f2210, %f3;
	sub.f32 	%f2213, %f2211, %f4;
	mul.f32 	%f2214, %f2213, %f2213;
	fma.rn.f32 	%f2215, %f2212, %f2212, %f2214;
	add.f32 	%f2216, %f2215, 0f3A83126F;
	rsqrt.approx.f32 	%f2217, %f2216;
	mul.f32 	%f2218, %f2217, %f2217;
	mul.f32 	%f2219, %f2217, %f2218;
	fma.rn.f32 	%f2220, %f2212, %f2219, %f2208;
	fma.rn.f32 	%f2221, %f2213, %f2219, %f2209;
	ld.shared.v2.f32 	{%f2222, %f2223}, [_ZZ10applyForceP6float2S0_S0_fiE4spos+1472];
	sub.f32 	%f2224, %f2222, %f3;
	sub.f32 	%f2225, %f2223, %f4;
	mul.f32 	%f2226, %f2225, %f2225;
	fma.rn.f32 	%f2227, %f2224, %f2224, %f2226;
	add.f32 	%f2228, %f2227, 0f3A83126F;
	rsqrt.approx.f32 	%f2229, %f2228;
	mul.f32 	%f2230, %f2229, %f2229;
	mul.f32 	%f2231, %f2229, %f2230;
	fma.rn.f32 	%f2232, %f2224, %f2231, %f2220;
	fma.rn.f32 	%f2233, %f2225, %f2231, %f2221;
	ld.shared.v2.f32 	{%f2234, %f2235}, [_ZZ10applyForceP6float2S0_S0_fiE4spos+1480];
	sub.f32 	%f2236, %f2234, %f3;
	sub.f32 	%f2237, %f2235, %f4;
	mul.f32 	%f2238, %f2237, %f2237;
	fma.rn.f32 	%f2239, %f2236, %f2236, %f2238;
	add.f32 	%f2240, %f2239, 0f3A83126F;
	rsqrt.approx.f32 	%f2241, %f2240;
	mul.f32 	%f2242, %f2241, %f2241;
	mul.f32 	%f2243, %f2241, %f2242;
	fma.rn.f32 	%f2244, %f2236, %f2243, %f2232;
	fma.rn.f32 	%f2245, %f2237, %f2243, %f2233;
	ld.shared.v2.f32 	{%f2246, %f2247}, [_ZZ10applyForceP6float2S0_S0_fiE4spos+1488];
	sub.f32 	%f2248, %f2246, %f3;
	sub.f32 	%f2249, %f2247, %f4;
	mul.f32 	%f2250, %f2249, %f2249;
	fma.rn.f32 	%f2251, %f2248, %f2248, %f2250;
	add.f32 	%f2252, %f2251, 0f3A83126F;
	rsqrt.approx.f32 	%f2253, %f2252;
	mul.f32 	%f2254, %f2253, %f2253;
	mul.f32 	%f2255, %f2253, %f2254;
	fma.rn.f32 	%f2256, %f2248, %f2255, %f2244;
	fma.rn.f32 	%f2257, %f2249, %f2255, %f2245;
	ld.shared.v2.f32 	{%f2258, %f2259}, [_ZZ10applyForceP6float2S0_S0_fiE4spos+1496];
	sub.f32 	%f2260, %f2258, %f3;
	sub.f32 	%f2261, %f2259, %f4;
	mul.f32 	%f2262, %f2261, %f2261;
	fma.rn.f32 	%f2263, %f2260, %f2260, %f2262;
	add.f32 	%f2264, %f2263, 0f3A83126F;
	rsqrt.approx.f32 	%f2265, %f2264;
	mul.f32 	%f2266, %f2265, %f2265;
	mul.f32 	%f2267, %f2265, %f2266;
	fma.rn.f32 	%f2268, %f2260, %f2267, %f2256;
	fma.rn.f32 	%f2269, %f2261, %f2267, %f2257;
	ld.shared.v2.f32 	{%f2270, %f2271}, [_ZZ10applyForceP6float2S0_S0_fiE4spos+1504];
	sub.f32 	%f2272, %f2270, %f3;
	sub.f32 	%f2273, %f2271, %f4;
	mul.f32 	%f2274, %f2273, %f2273;
	fma.rn.f32 	%f2275, %f2272, %f2272, %f2274;
	add.f32 	%f2276, %f2275, 0f3A83126F;
	rsqrt.approx.f32 	%f2277, %f2276;
	mul.f32 	%f2278, %f2277, %f2277;
	mul.f32 	%f2279, %f2277, %f2278;
	fma.rn.f32 	%f2280, %f2272, %f2279, %f2268;
	fma.rn.f32 	%f2281, %f2273, %f2279, %f2269;
	ld.shared.v2.f32 	{%f2282, %f2283}, [_ZZ10applyForceP6float2S0_S0_fiE4spos+1512];
	sub.f32 	%f2284, %f2282, %f3;
	sub.f32 	%f2285, %f2283, %f4;
	mul.f32 	%f2286, %f2285, %f2285;
	fma.rn.f32 	%f2287, %f2284, %f2284, %f2286;
	add.f32 	%f2288, %f2287, 0f3A83126F;
	rsqrt.approx.f32 	%f2289, %f2288;
	mul.f32 	%f2290, %f2289, %f2289;
	mul.f32 	%f2291, %f2289, %f2290;
	fma.rn.f32 	%f2292, %f2284, %f2291, %f2280;
	fma.rn.f32 	%f2293, %f2285, %f2291, %f2281;
	ld.shared.v2.f32 	{%f2294, %f2295}, [_ZZ10applyForceP6float2S0_S0_fiE4spos+1520];
	sub.f32 	%f2296, %f2294, %f3;
	sub.f32 	%f2297, %f2295, %f4;
	mul.f32 	%f2298, %f2297, %f2297;
	fma.rn.f32 	%f2299, %f2296, %f2296, %f2298;
	add.f32 	%f2300, %f2299, 0f3A83126F;
	rsqrt.approx.f32 	%f2301, %f2300;
	mul.f32 	%f2302, %f2301, %f2301;
	mul.f32 	%f2303, %f2301, %f2302;
	fma.rn.f32 	%f2304, %f2296, %f2303, %f2292;
	fma.rn.f32 	%f2305, %f2297, %f2303, %f2293;
	ld.shared.v2.f32 	{%f2306, %f2307}, [_ZZ10applyForceP6float2S0_S0_fiE4spos+1528];
	sub.f32 	%f2308, %f2306, %f3;
	sub.f32 	%f2309, %f2307, %f4;
	mul.f32 	%f2310, %f2309, %f2309;
	fma.rn.f32 	%f2311, %f2308, %f2308, %f2310;
	add.f32 	%f2312, %f2311, 0f3A83126F;
	rsqrt.approx.f32 	%f2313, %f2312;
	mul.f32 	%f2314, %f2313, %f2313;
	mul.f32 	%f2315, %f2313, %f2314;
	fma.rn.f32 	%f2316, %f2308, %f2315, %f2304;
	fma.rn.f32 	%f2317, %f2309, %f2315, %f2305;
	ld.shared.v2.f32 	{%f2318, %f2319}, [_ZZ10applyForceP6float2S0_S0_fiE4spos+1536];
	sub.f32 	%f2320, %f2318, %f3;
	sub.f32 	%f2321, %f2319, %f4;
	mul.f32 	%f2322, %f2321, %f2321;
	fma.rn.f32 	%f2323, %f2320, %f2320, %f2322;
	add.f32 	%f2324, %f2323, 0f3A83126F;
	rsqrt.approx.f32 	%f2325, %f2324;
	mul.f32 	%f2326, %f2325, %f2325;
	mul.f32 	%f2327, %f2325, %f2326;
	fma.rn.f32 	%f2328, %f2320, %f2327, %f2316;
	fma.rn.f32 	%f2329, %f2321, %f2327, %f2317;
	ld.shared.v2.f32 	{%f2330, %f2331}, [_ZZ10applyForceP6float2S0_S0_fiE4spos+1544];
	sub.f32 	%f2332, %f2330, %f3;
	sub.f32 	%f2333, %f2331, %f4;
	mul.f32 	%f2334, %f2333, %f2333;
	fma.rn.f32 	%f2335, %f2332, %f2332, %f2334;
	add.f32 	%f2336, %f2335, 0f3A83126F;
	rsqrt.approx.f32 	%f2337, %f2336;
	mul.f32 	%f2338, %f2337, %f2337;
	mul.f32 	%f2339, %f2337, %f2338;
	fma.rn.f32 	%f2340, %f2332, %f2339, %f2328;
	fma.rn.f32 	%f2341, %f2333, %f2339, %f2329;
	ld.shared.v2.f32 	{%f2342, %f2343}, [_ZZ10applyForceP6float2S0_S0_fiE4spos+1552];
	sub.f32 	%f2344, %f2342, %f3;
	sub.f32 	%f2345, %f2343, %f4;
	mul.f32 	%f2346, %f2345, %f2345;
	fma.rn.f32 	%f2347, %f2344, %f2344, %f2346;
	add.f32 	%f2348, %f2347, 0f3A83126F;
	rsqrt.approx.f32 	%f2349, %f2348;
	mul.f32 	%f2350, %f2349, %f2349;
	mul.f32 	%f2351, %f2349, %f2350;
	fma.rn.f32 	%f2352, %f2344, %f2351, %f2340;
	fma.rn.f32 	%f2353, %f2345, %f2351, %f2341;
	ld.shared.v2.f32 	{%f2354, %f2355}, [_ZZ10applyForceP6float2S0_S0_fiE4spos+1560];
	sub.f32 	%f2356, %f2354, %f3;
	sub.f32 	%f2357, %f2355, %f4;
	mul.f32 	%f2358, %f2357, %f2357;
	fma.rn.f32 	%f2359, %f2356, %f2356, %f2358;
	add.f32 	%f2360, %f2359, 0f3A83126F;
	rsqrt.approx.f32 	%f2361, %f2360;
	mul.f32 	%f2362, %f2361, %f2361;
	mul.f32 	%f2363, %f2361, %f2362;
	fma.rn.f32 	%f2364, %f2356, %f2363, %f2352;
	fma.rn.f32 	%f2365, %f2357, %f2363, %f2353;
	ld.shared.v2.f32 	{%f2366, %f2367}, [_ZZ10applyForceP6float2S0_S0_fiE4spos+1568];
	sub.f32 	%f2368, %f2366, %f3;
	sub.f32 	%f2369, %f2367, %f4;
	mul.f32 	%f2370, %f2369, %f2369;
	fma.rn.f32 	%f2371, %f2368, %f2368, %f2370;
	add.f32 	%f2372, %f2371, 0f3A83126F;
	rsqrt.approx.f32 	%f2373, %f2372;
	mul.f32 	%f2374, %f2373, %f2373;
	mul.f32 	%f2375, %f2373, %f2374;
	fma.rn.f32 	%f2376, %f2368, %f2375, %f2364;
	fma.rn.f32 	%f2377, %f2369, %f2375, %f2365;
	ld.shared.v2.f32 	{%f2378, %f2379}, [_ZZ10applyForceP6float2S0_S0_fiE4spos+1576];
	sub.f32 	%f2380, %f2378, %f3;
	sub.f32 	%f2381, %f2379, %f4;
	mul.f32 	%f2382, %f2381, %f2381;
	fma.rn.f32 	%f2383, %f2380, %f2380, %f2382;
	add.f32 	%f2384, %f2383, 0f3A83126F;
	rsqrt.approx.f32 	%f2385, %f2384;
	mul.f32 	%f2386, %f2385, %f2385;
	mul.f32 	%f2387, %f2385, %f2386;
	fma.rn.f32 	%f2388, %f2380, %f2387, %f2376;
	fma.rn.f32 	%f2389, %f2381, %f2387, %f2377;
	ld.shared.v2.f32 	{%f2390, %f2391}, [_ZZ10applyForceP6float2S0_S0_fiE4spos+1584];
	sub.f32 	%f2392, %f2390, %f3;
	sub.f32 	%f2393, %f2391, %f4;
	mul.f32 	%f2394, %f2393, %f2393;
	fma.rn.f32 	%f2395, %f2392, %f2392, %f2394;
	add.f32 	%f2396, %f2395, 0f3A83126F;
	rsqrt.approx.f32 	%f2397, %f2396;
	mul.f32 	%f2398, %f2397, %f2397;
	mul.f32 	%f2399, %f2397, %f2398;
	fma.rn.f32 	%f2400, %f2392, %f2399, %f2388;
	fma.rn.f32 	%f2401, %f2393, %f2399, %f2389;
	ld.shared.v2.f32 	{%f2402, %f2403}, [_ZZ10applyForceP6float2S0_S0_fiE4spos+1592];
	sub.f32 	%f2404, %f2402, %f3;
	sub.f32 	%f2405, %f2403, %f4;
	mul.f32 	%f2406, %f2405, %f2405;
	fma.rn.f32 	%f2407, %f2404, %f2404, %f2406;
	add.f32 	%f2408, %f2407, 0f3A83126F;
	rsqrt.approx.f32 	%f2409, %f2408;
	mul.f32 	%f2410, %f2409, %f2409;
	mul.f32 	%f2411, %f2409, %f2410;
	fma.rn.f32 	%f2412, %f2404, %f2411, %f2400;
	fma.rn.f32 	%f2413, %f2405, %f2411, %f2401;
	ld.shared.v2.f32 	{%f2414, %f2415}, [_ZZ10applyForceP6float2S0_S0_fiE4spos+1600];
	sub.f32 	%f2416, %f2414, %f3;
	sub.f32 	%f2417, %f2415, %f4;
	mul.f32 	%f2418, %f2417, %f2417;
	fma.rn.f32 	%f2419, %f2416, %f2416, %f2418;
	add.f32 	%f2420, %f2419, 0f3A83126F;
	rsqrt.approx.f32 	%f2421, %f2420;
	mul.f32 	%f2422, %f2421, %f2421;
	mul.f32 	%f2423, %f2421, %f2422;
	fma.rn.f32 	%f2424, %f2416, %f2423, %f2412;
	fma.rn.f32 	%f2425, %f2417, %f2423, %f2413;
	ld.shared.v2.f32 	{%f2426, %f2427}, [_ZZ10applyForceP6float2S0_S0_fiE4spos+1608];
	sub.f32 	%f2428, %f2426, %f3;
	sub.f32 	%f2429, %f2427, %f4;
	mul.f32 	%f2430, %f2429, %f2429;
	fma.rn.f32 	%f2431, %f2428, %f2428, %f2430;
	add.f32 	%f2432, %f2431, 0f3A83126F;
	rsqrt.approx.f32 	%f2433, %f2432;
	mul.f32 	%f2434, %f2433, %f2433;
	mul.f32 	%f2435, %f2433, %f2434;
	fma.rn.f32 	%f2436, %f2428, %f2435, %f2424;
	fma.rn.f32 	%f2437, %f2429, %f2435, %f2425;
	ld.shared.v2.f32 	{%f2438, %f2439}, [_ZZ10applyForceP6float2S0_S0_fiE4spos+1616];
	sub.f32 	%f2440, %f2438, %f3;
	sub.f32 	%f2441, %f2439, %f4;
	mul.f32 	%f2442, %f2441, %f2441;
	fma.rn.f32 	%f2443, %f2440, %f2440, %f2442;
	add.f32 	%f2444, %f2443, 0f3A83126F;
	rsqrt.approx.f32 	%f2445, %f2444;
	mul.f32 	%f2446, %f2445, %f2445;
	mul.f32 	%f2447, %f2445, %f2446;
	fma.rn.f32 	%f2448, %f2440, %f2447, %f2436;
	fma.rn.f32 	%f2449, %f2441, %f2447, %f2437;
	ld.shared.v2.f32 	{%f2450, %f2451}, [_ZZ10applyForceP6float2S0_S0_fiE4spos+1624];
	sub.f32 	%f2452, %f2450, %f3;
	sub.f32 	%f2453, %f2451, %f4;
	mul.f32 	%f2454, %f2453, %f2453;
	fma.rn.f32 	%f2455, %f2452, %f2452, %f2454;
	add.f32 	%f2456, %f2455, 0f3A83126F;
	rsqrt.approx.f32 	%f2457, %f2456;
	mul.f32 	%f2458, %f2457, %f2457;
	mul.f32 	%f2459, %f2457, %f2458;
	fma.rn.f32 	%f2460, %f2452, %f2459, %f2448;
	fma.rn.f32 	%f2461, %f2453, %f2459, %f2449;
	ld.shared.v2.f32 	{%f2462, %f2463}, [_ZZ10applyForceP6float2S0_S0_fiE4spos+1632];
	sub.f32 	%f2464, %f2462, %f3;
	sub.f32 	%f2465, %f2463, %f4;
	mul.f32 	%f2466, %f2465, %f2465;
	fma.rn.f32 	%f2467, %f2464, %f2464, %f2466;
	add.f32 	%f2468, %f2467, 0f3A83126F;
	rsqrt.approx.f32 	%f2469, %f2468;
	mul.f32 	%f2470, %f2469, %f2469;
	mul.f32 	%f2471, %f2469, %f2470;
	fma.rn.f32 	%f2472, %f2464, %f2471, %f2460;
	fma.rn.f32 	%f2473, %f2465, %f2471, %f2461;
	ld.shared.v2.f32 	{%f2474, %f2475}, [_ZZ10applyForceP6float2S0_S0_fiE4spos+1640];
	sub.f32 	%f2476, %f2474, %f3;
	sub.f32 	%f2477, %f2475, %f4;
	mul.f32 	%f2478, %f2477, %f2477;
	fma.rn.f32 	%f2479, %f2476, %f2476, %f2478;
	add.f32 	%f2480, %f2479, 0f3A83126F;
	rsqrt.approx.f32 	%f2481, %f2480;
	mul.f32 	%f2482, %f2481, %f2481;
	mul.f32 	%f2483, %f2481, %f2482;
	fma.rn.f32 	%f2484, %f2476, %f2483, %f2472;
	fma.rn.f32 	%f2485, %f2477, %f2483, %f2473;
	ld.shared.v2.f32 	{%f2486, %f2487}, [_ZZ10applyForceP6float2S0_S0_fiE4spos+1648];
	sub.f32 	%f2488, %f2486, %f3;
	sub.f32 	%f2489, %f2487, %f4;
	mul.f32 	%f2490, %f2489, %f2489;
	fma.rn.f32 	%f2491, %f2488, %f2488, %f2490;
	add.f32 	%f2492, %f2491, 0f3A83126F;
	rsqrt.approx.f32 	%f2493, %f2492;
	mul.f32 	%f2494, %f2493, %f2493;
	mul.f32 	%f2495, %f2493, %f2494;
	fma.rn.f32 	%f2496, %f2488, %f2495, %f2484;
	fma.rn.f32 	%f2497, %f2489, %f2495, %f2485;
	ld.shared.v2.f32 	{%f2498, %f2499}, [_ZZ10applyForceP6float2S0_S0_fiE4spos+1656];
	sub.f32 	%f2500, %f2498, %f3;
	sub.f32 	%f2501, %f2499, %f4;
	mul.f32 	%f2502, %f2501, %f2501;
	fma.rn.f32 	%f2503, %f2500, %f2500, %f2502;
	add.f32 	%f2504, %f2503, 0f3A83126F;
	rsqrt.approx.f32 	%f2505, %f2504;
	mul.f32 	%f2506, %f2505, %f2505;
	mul.f32 	%f2507, %f2505, %f2506;
	fma.rn.f32 	%f2508, %f2500, %f2507, %f2496;
	fma.rn.f32 	%f2509, %f2501, %f2507, %f2497;
	ld.shared.v2.f32 	{%f2510, %f2511}, [_ZZ10applyForceP6float2S0_S0_fiE4spos+1664];
	sub.f32 	%f2512, %f2510, %f3;
	sub.f32 	%f2513, %f2511, %f4;
	mul.f32 	%f2514, %f2513, %f2513;
	fma.rn.f32 	%f2515, %f2512, %f2512, %f2514;
	add.f32 	%f2516, %f2515, 0f3A83126F;
	rsqrt.approx.f32 	%f2517, %f2516;
	mul.f32 	%f2518, %f2517, %f2517;
	mul.f32 	%f2519, %f2517, %f2518;
	fma.rn.f32 	%f2520, %f2512, %f2519, %f2508;
	fma.rn.f32 	%f2521, %f2513, %f2519, %f2509;
	ld.shared.v2.f32 	{%f2522, %f2523}, [_ZZ10applyForceP6float2S0_S0_fiE4spos+1672];
	sub.f32 	%f2524, %f2522, %f3;
	sub.f32 	%f2525, %f2523, %f4;
	mul.f32 	%f2526, %f2525, %f2525;
	fma.rn.f32 	%f2527, %f2524, %f2524, %f2526;
	add.f32 	%f2528, %f2527, 0f3A83126F;
	rsqrt.approx.f32 	%f2529, %f2528;
	mul.f32 	%f2530, %f2529, %f2529;
	mul.f32 	%f2531, %f2529, %f2530;
	fma.rn.f32 	%f2532, %f2524, %f2531, %f2520;
	fma.rn.f32 	%f2533, %f2525, %f2531, %f2521;
	ld.shared.v2.f32 	{%f2534, %f2535}, [_ZZ10applyForceP6float2S0_S0_fiE4spos+1680];
	sub.f32 	%f2536, %f2534, %f3;
	sub.f32 	%f2537, %f2535, %f4;
	mul.f32 	%f2538, %f2537, %f2537;
	fma.rn.f32 	%f2539, %f2536, %f2536, %f2538;
	add.f32 	%f2540, %f2539, 0f3A83126F;
	rsqrt.approx.f32 	%f2541, %f2540;
	mul.f32 	%f2542, %f2541, %f2541;
	mul.f32 	%f2543, %f2541, %f2542;
	fma.rn.f32 	%f2544, %f2536, %f2543, %f2532;
	fma.rn.f32 	%f2545, %f2537, %f2543, %f2533;
	ld.shared.v2.f32 	{%f2546, %f2547}, [_ZZ10applyForceP6float2S0_S0_fiE4spos+1688];
	sub.f32 	%f2548, %f2546, %f3;
	sub.f32 	%f2549, %f2547, %f4;
	mul.f32 	%f2550, %f2549, %f2549;
	fma.rn.f32 	%f2551, %f2548, %f2548, %f2550;
	add.f32 	%f2552, %f2551, 0f3A83126F;
	rsqrt.approx.f32 	%f2553, %f2552;
	mul.f32 	%f2554, %f2553, %f2553;
	mul.f32 	%f2555, %f2553, %f2554;
	fma.rn.f32 	%f2556, %f2548, %f2555, %f2544;
	fma.rn.f32 	%f2557, %f2549, %f2555, %f2545;
	ld.shared.v2.f32 	{%f2558, %f2559}, [_ZZ10applyForceP6float2S0_S0_fiE4spos+1696];
	sub.f32 	%f2560, %f2558, %f3;
	sub.f32 	%f2561, %f2559, %f4;
	mul.f32 	%f2562, %f2561, %f2561;
	fma.rn.f32 	%f2563, %f2560, %f2560, %f2562;
	add.f32 	%f2564, %f2563, 0f3A83126F;
	rsqrt.approx.f32 	%f2565, %f2564;
	mul.f32 	%f2566, %f2565, %f2565;
	mul.f32 	%f2567, %f2565, %f2566;
	fma.rn.f32 	%f2568, %f2560, %f2567, %f2556;
	fma.rn.f32 	%f2569, %f2561, %f2567, %f2557;
	ld.shared.v2.f32 	{%f2570, %f2571}, [_ZZ10applyForceP6float2S0_S0_fiE4spos+1704];
	sub.f32 	%f2572, %f2570, %f3;
	sub.f32 	%f2573, %f2571, %f4;
	mul.f32 	%f2574, %f2573, %f2573;
	fma.rn.f32 	%f2575, %f2572, %f2572, %f2574;
	add.f32 	%f2576, %f2575, 0f3A83126F;
	rsqrt.approx.f32 	%f2577, %f2576;
	mul.f32 	%f2578, %f2577, %f2577;
	mul.f32 	%f2579, %f2577, %f2578;
	fma.rn.f32 	%f2580, %f2572, %f2579, %f2568;
	fma.rn.f32 	%f2581, %f2573, %f2579, %f2569;
	ld.shared.v2.f32 	{%f2582, %f2583}, [_ZZ10applyForceP6float2S0_S0_fiE4spos+1712];
	sub.f32 	%f2584, %f2582, %f3;
	sub.f32 	%f2585, %f2583, %f4;
	mul.f32 	%f2586, %f2585, %f2585;
	fma.rn.f32 	%f2587, %f2584, %f2584, %f2586;
	add.f32 	%f2588, %f2587, 0f3A83126F;
	rsqrt.approx.f32 	%f2589, %f2588;
	mul.f32 	%f2590, %f2589, %f2589;
	mul.f32 	%f2591, %f2589, %f2590;
	fma.rn.f32 	%f2592, %f2584, %f2591, %f2580;
	fma.rn.f32 	%f2593, %f2585, %f2591, %f2581;
	ld.shared.v2.f32 	{%f2594, %f2595}, [_ZZ10applyForceP6float2S0_S0_fiE4spos+1720];
	sub.f32 	%f2596, %f2594, %f3;
	sub.f32 	%f2597, %f2595, %f4;
	mul.f32 	%f2598, %f2597, %f2597;
	fma.rn.f32 	%f2599, %f2596, %f2596, %f2598;
	add.f32 	%f2600, %f2599, 0f3A83126F;
	rsqrt.approx.f32 	%f2601, %f2600;
	mul.f32 	%f2602, %f2601, %f2601;
	mul.f32 	%f2603, %f2601, %f2602;
	fma.rn.f32 	%f2604, %f2596, %f2603, %f2592;
	fma.rn.f32 	%f2605, %f2597, %f2603, %f2593;
	ld.shared.v2.f32 	{%f2606, %f2607}, [_ZZ10applyForceP6float2S0_S0_fiE4spos+1728];
	sub.f32 	%f2608, %f2606, %f3;
	sub.f32 	%f2609, %f2607, %f4;
	mul.f32 	%f2610, %f2609, %f2609;
	fma.rn.f32 	%f2611, %f2608, %f2608, %f2610;
	add.f32 	%f2612, %f2611, 0f3A83126F;
	rsqrt.approx.f32 	%f2613, %f2612;
	mul.f32 	%f2614, %f2613, %f2613;
	mul.f32 	%f2615, %f2613, %f2614;
	fma.rn.f32 	%f2616, %f2608, %f2615, %f2604;
	fma.rn.f32 	%f2617, %f2609, %f2615, %f2605;
	ld.shared.v2.f32 	{%f2618, %f2619}, [_ZZ10applyForceP6float2S0_S0_fiE4spos+1736];
	sub.f32 	%f2620, %f2618, %f3;
	sub.f32 	%f2621, %f2619, %f4;
	mul.f32 	%f2622, %f2621, %f2621;
	fma.rn.f32 	%f2623, %f2620, %f2620, %f2622;
	add.f32 	%f2624, %f2623, 0f3A83126F;
	rsqrt.approx.f32 	%f2625, %f2624;
	mul.f32 	%f2626, %f2625, %f2625;
	mul.f32 	%f2627, %f2625, %f2626;
	fma.rn.f32 	%f2628, %f2620, %f2627, %f2616;
	fma.rn.f32 	%f2629, %f2621, %f2627, %f2617;
	ld.shared.v2.f32 	{%f2630, %f2631}, [_ZZ10applyForceP6float2S0_S0_fiE4spos+1744];
	sub.f32 	%f2632, %f2630, %f3;
	sub.f32 	%f2633, %f2631, %f4;
	mul.f32 	%f2634, %f2633, %f2633;
	fma.rn.f32 	%f2635, %f2632, %f2632, %f2634;
	add.f32 	%f2636, %f2635, 0f3A83126F;
	rsqrt.approx.f32 	%f2637, %f2636;
	mul.f32 	%f2638, %f2637, %f2637;
	mul.f32 	%f2639, %f2637, %f2638;
	fma.rn.f32 	%f2640, %f2632, %f2639, %f2628;
	fma.rn.f32 	%f2641, %f2633, %f2639, %f2629;
	ld.shared.v2.f32 	{%f2642, %f2643}, [_ZZ10applyForceP6float2S0_S0_fiE4spos+1752];
	sub.f32 	%f2644, %f2642, %f3;
	sub.f32 	%f2645, %f2643, %f4;
	mul.f32 	%f2646, %f2645, %f2645;
	fma.rn.f32 	%f2647, %f2644, %f2644, %f2646;
	add.f32 	%f2648, %f2647, 0f3A83126F;
	rsqrt.approx.f32 	%f2649, %f2648;
	mul.f32 	%f2650, %f2649, %f2649;
	mul.f32 	%f2651, %f2649, %f2650;
	fma.rn.f32 	%f2652, %f2644, %f2651, %f2640;
	fma.rn.f32 	%f2653, %f2645, %f2651, %f2641;
	ld.shared.v2.f32 	{%f2654, %f2655}, [_ZZ10applyForceP6float2S0_S0_fiE4spos+1760];
	sub.f32 	%f2656, %f2654, %f3;
	sub.f32 	%f2657, %f2655, %f4;
	mul.f32 	%f2658, %f2657, %f2657;
	fma.rn.f32 	%f2659, %f2656, %f2656, %f2658;
	add.f32 	%f2660, %f2659, 0f3A83126F;
	rsqrt.approx.f32 	%f2661, %f2660;
	mul.f32 	%f2662, %f2661, %f2661;
	mul.f32 	%f2663, %f2661, %f2662;
	fma.rn.f32 	%f2664, %f2656, %f2663, %f2652;
	fma.rn.f32 	%f2665, %f2657, %f2663, %f2653;
	ld.shared.v2.f32 	{%f2666, %f2667}, [_ZZ10applyForceP6float2S0_S0_fiE4spos+1768];
	sub.f32 	%f2668, %f2666, %f3;
	sub.f32 	%f2669, %f2667, %f4;
	mul.f32 	%f2670, %f2669, %f2669;
	fma.rn.f32 	%f2671, %f2668, %f2668, %f2670;
	add.f32 	%f2672, %f2671, 0f3A83126F;
	rsqrt.approx.f32 	%f2673, %f2672;
	mul.f32 	%f2674, %f2673, %f2673;
	mul.f32 	%f2675, %f2673, %f2674;
	fma.rn.f32 	%f2676, %f2668, %f2675, %f2664;
	fma.rn.f32 	%f2677, %f2669, %f2675, %f2665;
	ld.shared.v2.f32 	{%f2678, %f2679}, [_ZZ10applyForceP6float2S0_S0_fiE4spos+1776];
	sub.f32 	%f2680, %f2678, %f3;
	sub.f32 	%f2681, %f2679, %f4;
	mul.f32 	%f2682, %f2681, %f2681;
	fma.rn.f32 	%f2683, %f2680, %f2680, %f2682;
	add.f32 	%f2684, %f2683, 0f3A83126F;
	rsqrt.approx.f32 	%f2685, %f2684;
	mul.f32 	%f2686, %f2685, %f2685;
	mul.f32 	%f2687, %f2685, %f2686;
	fma.rn.f32 	%f2688, %f2680, %f2687, %f2676;
	fma.rn.f32 	%f2689, %f2681, %f2687, %f2677;
	ld.shared.v2.f32 	{%f2690, %f2691}, [_ZZ10applyForceP6float2S0_S0_fiE4spos+1784];
	sub.f32 	%f2692, %f2690, %f3;
	sub.f32 	%f2693, %f2691, %f4;
	mul.f32 	%f2694, %f2693, %f2693;
	fma.rn.f32 	%f2695, %f2692, %f2692, %f2694;
	add.f32 	%f2696, %f2695, 0f3A83126F;
	rsqrt.approx.f32 	%f2697, %f2696;
	mul.f32 	%f2698, %f2697, %f2697;
	mul.f32 	%f2699, %f2697, %f2698;
	fma.rn.f32 	%f2700, %f2692, %f2699, %f2688;
	fma.rn.f32 	%f2701, %f2693, %f2699, %f2689;
	ld.shared.v2.f32 	{%f2702, %f2703}, [_ZZ10applyForceP6float2S0_S0_fiE4spos+1792];
	sub.f32 	%f2704, %f2702, %f3;
	sub.f32 	%f2705, %f2703, %f4;
	mul.f32 	%f2706, %f2705, %f2705;
	fma.rn.f32 	%f2707, %f2704, %f2704, %f2706;
	add.f32 	%f2708, %f2707, 0f3A83126F;
	rsqrt.approx.f32 	%f2709, %f2708;
	mul.f32 	%f2710, %f2709, %f2709;
	mul.f32 	%f2711, %f2709, %f2710;
	fma.rn.f32 	%f2712, %f2704, %f2711, %f2700;
	fma.rn.f32 	%f2713, %f2705, %f2711, %f2701;
	ld.shared.v2.f32 	{%f2714, %f2715}, [_ZZ10applyForceP6float2S0_S0_fiE4spos+1800];
	sub.f32 	%f2716, %f2714, %f3;
	sub.f32 	%f2717, %f2715, %f4;
	mul.f32 	%f2718, %f2717, %f2717;
	fma.rn.f32 	%f2719, %f2716, %f2716, %f2718;
	add.f32 	%f2720, %f2719, 0f3A83126F;
	rsqrt.approx.f32 	%f2721, %f2720;
	mul.f32 	%f2722, %f2721, %f2721;
	mul.f32 	%f2723, %f2721, %f2722;
	fma.rn.f32 	%f2724, %f2716, %f2723, %f2712;
	fma.rn.f32 	%f2725, %f2717, %f2723, %f2713;
	ld.shared.v2.f32 	{%f2726, %f2727}, [_ZZ10applyForceP6float2S0_S0_fiE4spos+1808];
	sub.f32 	%f2728, %f2726, %f3;
	sub.f32 	%f2729, %f2727, %f4;
	mul.f32 	%f2730, %f2729, %f2729;
	fma.rn.f32 	%f2731, %f2728, %f2728, %f2730;
	add.f32 	%f2732, %f2731, 0f3A83126F;
	rsqrt.approx.f32 	%f2733, %f2732;
	mul.f32 	%f2734, %f2733, %f2733;
	mul.f32 	%f2735, %f2733, %f2734;
	fma.rn.f32 	%f2736, %f2728, %f2735, %f2724;
	fma.rn.f32 	%f2737, %f2729, %f2735, %f2725;
	ld.shared.v2.f32 	{%f2738, %f2739}, [_ZZ10applyForceP6float2S0_S0_fiE4spos+1816];
	sub.f32 	%f2740, %f2738, %f3;
	sub.f32 	%f2741, %f2739, %f4;
	mul.f32 	%f2742, %f2741, %f2741;
	fma.rn.f32 	%f2743, %f2740, %f2740, %f2742;
	add.f32 	%f2744, %f2743, 0f3A83126F;
	rsqrt.approx.f32 	%f2745, %f2744;
	mul.f32 	%f2746, %f2745, %f2745;
	mul.f32 	%f2747, %f2745, %f2746;
	fma.rn.f32 	%f2748, %f2740, %f2747, %f2736;
	fma.rn.f32 	%f2749, %f2741, %f2747, %f2737;
	ld.shared.v2.f32 	{%f2750, %f2751}, [_ZZ10applyForceP6float2S0_S0_fiE4spos+1824];
	sub.f32 	%f2752, %f2750, %f3;
	sub.f32 	%f2753, %f2751, %f4;
	mul.f32 	%f2754, %f2753, %f2753;
	fma.rn.f32 	%f2755, %f2752, %f2752, %f2754;
	add.f32 	%f2756, %f2755, 0f3A83126F;
	rsqrt.approx.f32 	%f2757, %f2756;
	mul.f32 	%f2758, %f2757, %f2757;
	mul.f32 	%f2759, %f2757, %f2758;
	fma.rn.f32 	%f2760, %f2752, %f2759, %f2748;
	fma.rn.f32 	%f2761, %f2753, %f2759, %f2749;
	ld.shared.v2.f32 	{%f2762, %f2763}, [_ZZ10applyForceP6float2S0_S0_fiE4spos+1832];
	sub.f32 	%f2764, %f2762, %f3;
	sub.f32 	%f2765, %f2763, %f4;
	mul.f32 	%f2766, %f2765, %f2765;
	fma.rn.f32 	%f2767, %f2764, %f2764, %f2766;
	add.f32 	%f2768, %f2767, 0f3A83126F;
	rsqrt.approx.f32 	%f2769, %f2768;
	mul.f32 	%f2770, %f2769, %f2769;
	mul.f32 	%f2771, %f2769, %f2770;
	fma.rn.f32 	%f2772, %f2764, %f2771, %f2760;
	fma.rn.f32 	%f2773, %f2765, %f2771, %f2761;
	ld.shared.v2.f32 	{%f2774, %f2775}, [_ZZ10applyForceP6float2S0_S0_fiE4spos+1840];
	sub.f32 	%f2776, %f2774, %f3;
	sub.f32 	%f2777, %f2775, %f4;
	mul.f32 	%f2778, %f2777, %f2777;
	fma.rn.f32 	%f2779, %f2776, %f2776, %f2778;
	add.f32 	%f2780, %f2779, 0f3A83126F;
	rsqrt.approx.f32 	%f2781, %f2780;
	mul.f32 	%f2782, %f2781, %f2781;
	mul.f32 	%f2783, %f2781, %f2782;
	fma.rn.f32 	%f2784, %f2776, %f2783, %f2772;
	fma.rn.f32 	%f2785, %f2777, %f2783, %f2773;
	ld.shared.v2.f32 	{%f2786, %f2787}, [_ZZ10applyForceP6float2S0_S0_fiE4spos+1848];
	sub.f32 	%f2788, %f2786, %f3;
	sub.f32 	%f2789, %f2787, %f4;
	mul.f32 	%f2790, %f2789, %f2789;
	fma.rn.f32 	%f2791, %f2788, %f2788, %f2790;
	add.f32 	%f2792, %f2791, 0f3A83126F;
	rsqrt.approx.f32 	%f2793, %f2792;
	mul.f32 	%f2794, %f2793, %f2793;
	mul.f32 	%f2795, %f2793, %f2794;
	fma.rn.f32 	%f3091, %f2788, %f2795, %f2784;
	fma.rn.f32 	%f3090, %f2789, %f2795, %f2785;
	@%p2 bra 	$L__BB0_4;
	ld.shared.v2.f32 	{%f2796, %f2797}, [_ZZ10applyForceP6float2S0_S0_fiE4spos+1856];
	sub.f32 	%f2798, %f2796, %f3;
	sub.f32 	%f2799, %f2797, %f4;
	mul.f32 	%f2800, %f2799, %f2799;
	fma.rn.f32 	%f2801, %f2798, %f2798, %f2800;
	add.f32 	%f2802, %f2801, 0f3A83126F;
	rsqrt.approx.f32 	%f2803, %f2802;
	mul.f32 	%f2804, %f2803, %f2803;
	mul.f32 	%f2805, %f2803, %f2804;
	fma.rn.f32 	%f2806, %f2798, %f2805, %f3091;
	fma.rn.f32 	%f2807, %f2799, %f2805, %f3090;
	ld.shared.v2.f32 	{%f2808, %f2809}, [_ZZ10applyForceP6float2S0_S0_fiE4spos+1864];
	sub.f32 	%f2810, %f2808, %f3;
	sub.f32 	%f2811, %f2809, %f4;
	mul.f32 	%f2812, %f2811, %f2811;
	fma.rn.f32 	%f2813, %f2810, %f2810, %f2812;
	add.f32 	%f2814, %f2813, 0f3A83126F;
	rsqrt.approx.f32 	%f2815, %f2814;
	mul.f32 	%f2816, %f2815, %f2815;
	mul.f32 	%f2817, %f2815, %f2816;
	fma.rn.f32 	%f2818, %f2810, %f2817, %f2806;
	fma.rn.f32 	%f2819, %f2811, %f2817, %f2807;
	ld.shared.v2.f32 	{%f2820, %f2821}, [_ZZ10applyForceP6float2S0_S0_fiE4spos+1872];
	sub.f32 	%f2822, %f2820, %f3;
	sub.f32 	%f2823, %f2821, %f4;
	mul.f32 	%f2824, %f2823, %f2823;
	fma.rn.f32 	%f2825, %f2822, %f2822, %f2824;
	add.f32 	%f2826, %f2825, 0f3A83126F;
	rsqrt.approx.f32 	%f2827, %f2826;
	mul.f32 	%f2828, %f2827, %f2827;
	mul.f32 	%f2829, %f2827, %f2828;
	fma.rn.f32 	%f2830, %f2822, %f2829, %f2818;
	fma.rn.f32 	%f2831, %f2823, %f2829, %f2819;
	ld.shared.v2.f32 	{%f2832, %f2833}, [_ZZ10applyForceP6float2S0_S0_fiE4spos+1880];
	sub.f32 	%f2834, %f2832, %f3;
	sub.f32 	%f2835, %f2833, %f4;
	mul.f32 	%f2836, %f2835, %f2835;
	fma.rn.f32 	%f2837, %f2834, %f2834, %f2836;
	add.f32 	%f2838, %f2837, 0f3A83126F;
	rsqrt.approx.f32 	%f2839, %f2838;
	mul.f32 	%f2840, %f2839, %f2839;
	mul.f32 	%f2841, %f2839, %f2840;
	fma.rn.f32 	%f2842, %f2834, %f2841, %f2830;
	fma.rn.f32 	%f2843, %f2835, %f2841, %f2831;
	ld.shared.v2.f32 	{%f2844, %f2845}, [_ZZ10applyForceP6float2S0_S0_fiE4spos+1888];
	sub.f32 	%f2846, %f2844, %f3;
	sub.f32 	%f2847, %f2845, %f4;
	mul.f32 	%f2848, %f2847, %f2847;
	fma.rn.f32 	%f2849, %f2846, %f2846, %f2848;
	add.f32 	%f2850, %f2849, 0f3A83126F;
	rsqrt.approx.f32 	%f2851, %f2850;
	mul.f32 	%f2852, %f2851, %f2851;
	mul.f32 	%f2853, %f2851, %f2852;
	fma.rn.f32 	%f2854, %f2846, %f2853, %f2842;
	fma.rn.f32 	%f2855, %f2847, %f2853, %f2843;
	ld.shared.v2.f32 	{%f2856, %f2857}, [_ZZ10applyForceP6float2S0_S0_fiE4spos+1896];
	sub.f32 	%f2858, %f2856, %f3;
	sub.f32 	%f2859, %f2857, %f4;
	mul.f32 	%f2860, %f2859, %f2859;
	fma.rn.f32 	%f2861, %f2858, %f2858, %f2860;
	add.f32 	%f2862, %f2861, 0f3A83126F;
	rsqrt.approx.f32 	%f2863, %f2862;
	mul.f32 	%f2864, %f2863, %f2863;
	mul.f32 	%f2865, %f2863, %f2864;
	fma.rn.f32 	%f2866, %f2858, %f2865, %f2854;
	fma.rn.f32 	%f2867, %f2859, %f2865, %f2855;
	ld.shared.v2.f32 	{%f2868, %f2869}, [_ZZ10applyForceP6float2S0_S0_fiE4spos+1904];
	sub.f32 	%f2870, %f2868, %f3;
	sub.f32 	%f2871, %f2869, %f4;
	mul.f32 	%f2872, %f2871, %f2871;
	fma.rn.f32 	%f2873, %f2870, %f2870, %f2872;
	add.f32 	%f2874, %f2873, 0f3A83126F;
	rsqrt.approx.f32 	%f2875, %f2874;
	mul.f32 	%f2876, %f2875, %f2875;
	mul.f32 	%f2877, %f2875, %f2876;
	fma.rn.f32 	%f2878, %f2870, %f2877, %f2866;
	fma.rn.f32 	%f2879, %f2871, %f2877, %f2867;
	ld.shared.v2.f32 	{%f2880, %f2881}, [_ZZ10applyForceP6float2S0_S0_fiE4spos+1912];
	sub.f32 	%f2882, %f2880, %f3;
	sub.f32 	%f2883, %f2881, %f4;
	mul.f32 	%f2884, %f2883, %f2883;
	fma.rn.f32 	%f2885, %f2882, %f2882, %f2884;
	add.f32 	%f2886, %f2885, 0f3A83126F;
	rsqrt.approx.f32 	%f2887, %f2886;
	mul.f32 	%f2888, %f2887, %f2887;
	mul.f32 	%f2889, %f2887, %f2888;
	fma.rn.f32 	%f2890, %f2882, %f2889, %f2878;
	fma.rn.f32 	%f2891, %f2883, %f2889, %f2879;
	ld.shared.v2.f32 	{%f2892, %f2893}, [_ZZ10applyForceP6float2S0_S0_fiE4spos+1920];
	sub.f32 	%f2894, %f2892, %f3;
	sub.f32 	%f2895, %f2893, %f4;
	mul.f32 	%f2896, %f2895, %f2895;
	fma.rn.f32 	%f2897, %f2894, %f2894, %f2896;
	add.f32 	%f2898, %f2897, 0f3A83126F;
	rsqrt.approx.f32 	%f2899, %f2898;
	mul.f32 	%f2900, %f2899, %f2899;
	mul.f32 	%f2901, %f2899, %f2900;
	fma.rn.f32 	%f2902, %f2894, %f2901, %f2890;
	fma.rn.f32 	%f2903, %f2895, %f2901, %f2891;
	ld.shared.v2.f32 	{%f2904, %f2905}, [_ZZ10applyForceP6float2S0_S0_fiE4spos+1928];
	sub.f32 	%f2906, %f2904, %f3;
	sub.f32 	%f2907, %f2905, %f4;
	mul.f32 	%f2908, %f2907, %f2907;
	fma.rn.f32 	%f2909, %f2906, %f2906, %f2908;
	add.f32 	%f2910, %f2909, 0f3A83126F;
	rsqrt.approx.f32 	%f2911, %f2910;
	mul.f32 	%f2912, %f2911, %f2911;
	mul.f32 	%f2913, %f2911, %f2912;
	fma.rn.f32 	%f2914, %f2906, %f2913, %f2902;
	fma.rn.f32 	%f2915, %f2907, %f2913, %f2903;
	ld.shared.v2.f32 	{%f2916, %f2917}, [_ZZ10applyForceP6float2S0_S0_fiE4spos+1936];
	sub.f32 	%f2918, %f2916, %f3;
	sub.f32 	%f2919, %f2917, %f4;
	mul.f32 	%f2920, %f2919, %f2919;
	fma.rn.f32 	%f2921, %f2918, %f2918, %f2920;
	add.f32 	%f2922, %f2921, 0f3A83126F;
	rsqrt.approx.f32 	%f2923, %f2922;
	mul.f32 	%f2924, %f2923, %f2923;
	mul.f32 	%f2925, %f2923, %f2924;
	fma.rn.f32 	%f2926, %f2918, %f2925, %f2914;
	fma.rn.f32 	%f2927, %f2919, %f2925, %f2915;
	ld.shared.v2.f32 	{%f2928, %f2929}, [_ZZ10applyForceP6float2S0_S0_fiE4spos+1944];
	sub.f32 	%f2930, %f2928, %f3;
	sub.f32 	%f2931, %f2929, %f4;
	mul.f32 	%f2932, %f2931, %f2931;
	fma.rn.f32 	%f2933, %f2930, %f2930, %f2932;
	add.f32 	%f2934, %f2933, 0f3A83126F;
	rsqrt.approx.f32 	%f2935, %f2934;
	mul.f32 	%f2936, %f2935, %f2935;
	mul.f32 	%f2937, %f2935, %f2936;
	fma.rn.f32 	%f2938, %f2930, %f2937, %f2926;
	fma.rn.f32 	%f2939, %f2931, %f2937, %f2927;
	ld.shared.v2.f32 	{%f2940, %f2941}, [_ZZ10applyForceP6float2S0_S0_fiE4spos+1952];
	sub.f32 	%f2942, %f2940, %f3;
	sub.f32 	%f2943, %f2941, %f4;
	mul.f32 	%f2944, %f2943, %f2943;
	fma.rn.f32 	%f2945, %f2942, %f2942, %f2944;
	add.f32 	%f2946, %f2945, 0f3A83126F;
	rsqrt.approx.f32 	%f2947, %f2946;
	mul.f32 	%f2948, %f2947, %f2947;
	mul.f32 	%f2949, %f2947, %f2948;
	fma.rn.f32 	%f2950, %f2942, %f2949, %f2938;
	fma.rn.f32 	%f2951, %f2943, %f2949, %f2939;
	ld.shared.v2.f32 	{%f2952, %f2953}, [_ZZ10applyForceP6float2S0_S0_fiE4spos+1960];
	sub.f32 	%f2954, %f2952, %f3;
	sub.f32 	%f2955, %f2953, %f4;
	mul.f32 	%f2956, %f2955, %f2955;
	fma.rn.f32 	%f2957, %f2954, %f2954, %f2956;
	add.f32 	%f2958, %f2957, 0f3A83126F;
	rsqrt.approx.f32 	%f2959, %f2958;
	mul.f32 	%f2960, %f2959, %f2959;
	mul.f32 	%f2961, %f2959, %f2960;
	fma.rn.f32 	%f2962, %f2954, %f2961, %f2950;
	fma.rn.f32 	%f2963, %f2955, %f2961, %f2951;
	ld.shared.v2.f32 	{%f2964, %f2965}, [_ZZ10applyForceP6float2S0_S0_fiE4spos+1968];
	sub.f32 	%f2966, %f2964, %f3;
	sub.f32 	%f2967, %f2965, %f4;
	mul.f32 	%f2968, %f2967, %f2967;
	fma.rn.f32 	%f2969, %f2966, %f2966, %f2968;
	add.f32 	%f2970, %f2969, 0f3A83126F;
	rsqrt.approx.f32 	%f2971, %f2970;
	mul.f32 	%f2972, %f2971, %f2971;
	mul.f32 	%f2973, %f2971, %f2972;
	fma.rn.f32 	%f2974, %f2966, %f2973, %f2962;
	fma.rn.f32 	%f2975, %f2967, %f2973, %f2963;
	ld.shared.v2.f32 	{%f2976, %f2977}, [_ZZ10applyForceP6float2S0_S0_fiE4spos+1976];
	sub.f32 	%f2978, %f2976, %f3;
	sub.f32 	%f2979, %f2977, %f4;
	mul.f32 	%f2980, %f2979, %f2979;
	fma.rn.f32 	%f2981, %f2978, %f2978, %f2980;
	add.f32 	%f2982, %f2981, 0f3A83126F;
	rsqrt.approx.f32 	%f2983, %f2982;
	mul.f32 	%f2984, %f2983, %f2983;
	mul.f32 	%f2985, %f2983, %f2984;
	fma.rn.f32 	%f2986, %f2978, %f2985, %f2974;
	fma.rn.f32 	%f2987, %f2979, %f2985, %f2975;
	ld.shared.v2.f32 	{%f2988, %f2989}, [_ZZ10applyForceP6float2S0_S0_fiE4spos+1984];
	sub.f32 	%f2990, %f2988, %f3;
	sub.f32 	%f2991, %f2989, %f4;
	mul.f32 	%f2992, %f2991, %f2991;
	fma.rn.f32 	%f2993, %f2990, %f2990, %f2992;
	add.f32 	%f2994, %f2993, 0f3A83126F;
	rsqrt.approx.f32 	%f2995, %f2994;
	mul.f32 	%f2996, %f2995, %f2995;
	mul.f32 	%f2997, %f2995, %f2996;
	fma.rn.f32 	%f2998, %f2990, %f2997, %f2986;
	fma.rn.f32 	%f2999, %f2991, %f2997, %f2987;
	ld.shared.v2.f32 	{%f3000, %f3001}, [_ZZ10applyForceP6float2S0_S0_fiE4spos+1992];
	sub.f32 	%f3002, %f3000, %f3;
	sub.f32 	%f3003, %f3001, %f4;
	mul.f32 	%f3004, %f3003, %f3003;
	fma.rn.f32 	%f3005, %f3002, %f3002, %f3004;
	add.f32 	%f3006, %f3005, 0f3A83126F;
	rsqrt.approx.f32 	%f3007, %f3006;
	mul.f32 	%f3008, %f3007, %f3007;
	mul.f32 	%f3009, %f3007, %f3008;
	fma.rn.f32 	%f3010, %f3002, %f3009, %f2998;
	fma.rn.f32 	%f3011, %f3003, %f3009, %f2999;
	ld.shared.v2.f32 	{%f3012, %f3013}, [_ZZ10applyForceP6float2S0_S0_fiE4spos+2000];
	sub.f32 	%f3014, %f3012, %f3;
	sub.f32 	%f3015, %f3013, %f4;
	mul.f32 	%f3016, %f3015, %f3015;
	fma.rn.f32 	%f3017, %f3014, %f3014, %f3016;
	add.f32 	%f3018, %f3017, 0f3A83126F;
	rsqrt.approx.f32 	%f3019, %f3018;
	mul.f32 	%f3020, %f3019, %f3019;
	mul.f32 	%f3021, %f3019, %f3020;
	fma.rn.f32 	%f3022, %f3014, %f3021, %f3010;
	fma.rn.f32 	%f3023, %f3015, %f3021, %f3011;
	ld.shared.v2.f32 	{%f3024, %f3025}, [_ZZ10applyForceP6float2S0_S0_fiE4spos+2008];
	sub.f32 	%f3026, %f3024, %f3;
	sub.f32 	%f3027, %f3025, %f4;
	mul.f32 	%f3028, %f3027, %f3027;
	fma.rn.f32 	%f3029, %f3026, %f3026, %f3028;
	add.f32 	%f3030, %f3029, 0f3A83126F;
	rsqrt.approx.f32 	%f3031, %f3030;
	mul.f32 	%f3032, %f3031, %f3031;
	mul.f32 	%f3033, %f3031, %f3032;
	fma.rn.f32 	%f3034, %f3026, %f3033, %f3022;
	fma.rn.f32 	%f3035, %f3027, %f3033, %f3023;
	ld.shared.v2.f32 	{%f3036, %f3037}, [_ZZ10applyForceP6float2S0_S0_fiE4spos+2016];
	sub.f32 	%f3038, %f3036, %f3;
	sub.f32 	%f3039, %f3037, %f4;
	mul.f32 	%f3040, %f3039, %f3039;
	fma.rn.f32 	%f3041, %f3038, %f3038, %f3040;
	add.f32 	%f3042, %f3041, 0f3A83126F;
	rsqrt.approx.f32 	%f3043, %f3042;
	mul.f32 	%f3044, %f3043, %f3043;
	mul.f32 	%f3045, %f3043, %f3044;
	fma.rn.f32 	%f3046, %f3038, %f3045, %f3034;
	fma.rn.f32 	%f3047, %f3039, %f3045, %f3035;
	ld.shared.v2.f32 	{%f3048, %f3049}, [_ZZ10applyForceP6float2S0_S0_fiE4spos+2024];
	sub.f32 	%f3050, %f3048, %f3;
	sub.f32 	%f3051, %f3049, %f4;
	mul.f32 	%f3052, %f3051, %f3051;
	fma.rn.f32 	%f3053, %f3050, %f3050, %f3052;
	add.f32 	%f3054, %f3053, 0f3A83126F;
	rsqrt.approx.f32 	%f3055, %f3054;
	mul.f32 	%f3056, %f3055, %f3055;
	mul.f32 	%f3057, %f3055, %f3056;
	fma.rn.f32 	%f3058, %f3050, %f3057, %f3046;
	fma.rn.f32 	%f3059, %f3051, %f3057, %f3047;
	ld.shared.v2.f32 	{%f3060, %f3061}, [_ZZ10applyForceP6float2S0_S0_fiE4spos+2032];
	sub.f32 	%f3062, %f3060, %f3;
	sub.f32 	%f3063, %f3061, %f4;
	mul.f32 	%f3064, %f3063, %f3063;
	fma.rn.f32 	%f3065, %f3062, %f3062, %f3064;
	add.f32 	%f3066, %f3065, 0f3A83126F;
	rsqrt.approx.f32 	%f3067, %f3066;
	mul.f32 	%f3068, %f3067, %f3067;
	mul.f32 	%f3069, %f3067, %f3068;
	fma.rn.f32 	%f3070, %f3062, %f3069, %f3058;
	fma.rn.f32 	%f3071, %f3063, %f3069, %f3059;
	ld.shared.v2.f32 	{%f3072, %f3073}, [_ZZ10applyForceP6float2S0_S0_fiE4spos+2040];
	sub.f32 	%f3074, %f3072, %f3;
	sub.f32 	%f3075, %f3073, %f4;
	mul.f32 	%f3076, %f3075, %f3075;
	fma.rn.f32 	%f3077, %f3074, %f3074, %f3076;
	add.f32 	%f3078, %f3077, 0f3A83126F;
	rsqrt.approx.f32 	%f3079, %f3078;
	mul.f32 	%f3080, %f3079, %f3079;
	mul.f32 	%f3081, %f3079, %f3080;
	fma.rn.f32 	%f3091, %f3074, %f3081, %f3070;
	fma.rn.f32 	%f3090, %f3075, %f3081, %f3071;
$L__BB0_4:
	bar.sync 	0;
	add.s32 	%r17, %r17, 1;
	setp.ne.s32 	%p3, %r17, 0;
	add.s64 	%rd13, %rd13, 2048;
	@%p3 bra 	$L__BB0_2;
	cvta.to.global.u64 	%rd10, %rd6;
	add.s64 	%rd12, %rd10, %rd8;
	ld.global.v2.f32 	{%f3082, %f3083}, [%rd12];
	fma.rn.f32 	%f3084, %f3091, 0f38D1B717, %f3082;
	fma.rn.f32 	%f3085, %f3090, 0f38D1B717, %f3083;
	st.global.v2.f32 	[%rd12], {%f3084, %f3085};
	ld.global.v2.f32 	{%f3086, %f3087}, [%rd1];
	fma.rn.f32 	%f3088, %f3084, 0f38D1B717, %f3086;
	fma.rn.f32 	%f3089, %f3085, 0f38D1B717, %f3087;
	st.global.v2.f32 	[%rd1], {%f3088, %f3089};
$L__BB0_6:
	ret;

}


// ===== COMPILED SASS (sm_100) =====

	.target	sm_100

	.elftype	@"ET_EXEC"


//--------------------- .note.nv.tkinfo           --------------------------
	.section	.note.nv.tkinfo,"",@"SHT_NOTE"
	.sectionflags	@"SHF_NOTE_NV_TKINFO"
	.tkinfo
        /*0018*/ 	.word	0x00000002
        /*0030*/ 	.string	""
        /*0030*/ 	.string	"ptxas"
        /*0030*/ 	.string	"Cuda compilation tools, release 13.0, V13.0.88"
        /*0030*/ 	.string	"Build cuda_13.0.r13.0/compiler.36424714_0"
        /*0030*/ 	.string	"-arch sm_100 -m 64 "



//--------------------- .note.nv.cuinfo           --------------------------
	.section	.note.nv.cuinfo,"",@"SHT_NOTE"
	.sectionflags	@"SHF_NOTE_NV_CUINFO"
        /*0018*/ 	.short	0x0002
        /*001a*/ 	.short	0x0064
        /*001c*/ 	.short	0x0082
	.zero		2


//--------------------- .nv.info                  --------------------------
	.section	.nv.info,"",@"SHT_CUDA_INFO"
	.align	4


	//----- nvinfo : EIATTR_REGCOUNT
	.align		4
        /*0000*/ 	.byte	0x04, 0x2f
        /*0002*/ 	.short	(.L_1 - .L_0)
	.align		4
.L_0:
        /*0004*/ 	.word	index@(_Z10applyForceP6float2S0_S0_fi)
        /*0008*/ 	.word	0x00000020


	//----- nvinfo : EIATTR_FRAME_SIZE
	.align		4
.L_1:
        /*000c*/ 	.byte	0x04, 0x11
        /*000e*/ 	.short	(.L_3 - .L_2)
	.align		4
.L_2:
        /*0010*/ 	.word	index@(_Z10applyForceP6float2S0_S0_fi)
        /*0014*/ 	.word	0x00000000


	//----- nvinfo : EIATTR_MIN_STACK_SIZE
	.align		4
.L_3:
        /*0018*/ 	.byte	0x04, 0x12
        /*001a*/ 	.short	(.L_5 - .L_4)
	.align		4
.L_4:
        /*001c*/ 	.word	index@(_Z10applyForceP6float2S0_S0_fi)
        /*0020*/ 	.word	0x00000000
.L_5:


//--------------------- .nv.compat                --------------------------
	.section	.nv.compat,"",@"SHT_CUDA_COMPAT_INFO"
	.align	4
        /*0000*/ 	.byte	0x02, 0x09, 0x00, 0x00, 0x02, 0x02, 0x01, 0x00, 0x02, 0x05, 0x05, 0x00, 0x03, 0x07, 0x01, 0x01
        /*0010*/ 	.byte	0x02, 0x03, 0x00, 0x00, 0x02, 0x06, 0x01, 0x00, 0x04, 0x0b, 0x08, 0x00, 0x01, 0x00, 0x00, 0x00
        /*0020*/ 	.byte	0x00, 0x00, 0x00, 0x00


//--------------------- .nv.info._Z10applyForceP6float2S0_S0_fi --------------------------
	.section	.nv.info._Z10applyForceP6float2S0_S0_fi,"",@"SHT_CUDA_INFO"
	.sectionflags	@""
	.align	4


	//----- nvinfo : EIATTR_CUDA_API_VERSION
	.align		4
        /*0000*/ 	.byte	0x04, 0x37
        /*0002*/ 	.short	(.L_7 - .L_6)
.L_6:
        /*0004*/ 	.word	0x00000082


	//----- nvinfo : EIATTR_KPARAM_INFO
	.align		4
.L_7:
        /*0008*/ 	.byte	0x04, 0x17
        /*000a*/ 	.short	(.L_9 - .L_8)
.L_8:
        /*000c*/ 	.word	0x00000000
        /*0010*/ 	.short	0x0004
        /*0012*/ 	.short	0x001c
        /*0014*/ 	.byte	0x00, 0xf0, 0x11, 0x00


	//----- nvinfo : EIATTR_KPARAM_INFO
	.align		4
.L_9:
        /*0018*/ 	.byte	0x04, 0x17
        /*001a*/ 	.short	(.L_11 - .L_10)
.L_10:
        /*001c*/ 	.word	0x00000000
        /*0020*/ 	.short	0x0003
        /*0022*/ 	.short	0x0018
        /*0024*/ 	.byte	0x00, 0xf0, 0x11, 0x00


	//----- nvinfo : EIATTR_KPARAM_INFO
	.align		4
.L_11:
        /*0028*/ 	.byte	0x04, 0x17
        /*002a*/ 	.short	(.L_13 - .L_12)
.L_12:
        /*002c*/ 	.word	0x00000000
        /*0030*/ 	.short	0x0002
        /*0032*/ 	.short	0x0010
        /*0034*/ 	.byte	0x00, 0xf5, 0x21, 0x00


	//----- nvinfo : EIATTR_KPARAM_INFO
	.align		4
.L_13:
        /*0038*/ 	.byte	0x04, 0x17
        /*003a*/ 	.short	(.L_15 - .L_14)
.L_14:
        /*003c*/ 	.word	0x00000000
        /*0040*/ 	.short	0x0001
        /*0042*/ 	.short	0x0008
        /*0044*/ 	.byte	0x00, 0xf5, 0x21, 0x00


	//----- nvinfo : EIATTR_KPARAM_INFO
	.align		4
.L_15:
        /*0048*/ 	.byte	0x04, 0x17
        /*004a*/ 	.short	(.L_17 - .L_16)
.L_16:
        /*004c*/ 	.word	0x00000000
        /*0050*/ 	.short	0x0000
        /*0052*/ 	.short	0x0000
        /*0054*/ 	.byte	0x00, 0xf5, 0x21, 0x00


	//----- nvinfo : EIATTR_SPARSE_MMA_MASK
	.align		4
.L_17:
        /*0058*/ 	.byte	0x03, 0x50
        /*005a*/ 	.short	0x0000


	//----- nvinfo : EIATTR_MAXREG_COUNT
	.align		4
        /*005c*/ 	.byte	0x03, 0x1b
        /*005e*/ 	.short	0x00ff


	//----- nvinfo : EIATTR_NUM_BARRIERS
	.align		4
        /*0060*/ 	.byte	0x02, 0x4c
        /*0062*/ 	.byte	0x01
	.zero		1


	//----- nvinfo : EIATTR_MERCURY_ISA_VERSION
	.align		4
        /*0064*/ 	.byte	0x03, 0x5f
        /*0066*/ 	.short	0x0101


	//----- nvinfo : EIATTR_VRC_CTA_INIT_COUNT
	.align		4
        /*0068*/ 	.byte	0x02, 0x4a
	.zero		1
	.zero		1


	//----- nvinfo : EIATTR_EXIT_INSTR_OFFSETS
	.align		4
        /*006c*/ 	.byte	0x04, 0x1c
        /*006e*/ 	.short	(.L_19 - .L_18)


	//   ....[0]....
.L_18:
        /*0070*/ 	.word	0x00000050


	//   ....[1]....
        /*0074*/ 	.word	0x0000db10


	//----- nvinfo : EIATTR_CBANK_PARAM_SIZE
	.align		4
.L_19:
        /*0078*/ 	.byte	0x03, 0x19
        /*007a*/ 	.short	0x0020


	//----- nvinfo : EIATTR_PARAM_CBANK
	.align		4
        /*007c*/ 	.byte	0x04, 0x0a
        /*007e*/ 	.short	(.L_21 - .L_20)
	.align		4
.L_20:
        /*0080*/ 	.word	index@(.nv.constant0._Z10applyForceP6float2S0_S0_fi)
        /*0084*/ 	.short	0x0380
        /*0086*/ 	.short	0x0020


	//----- nvinfo : EIATTR_SW_WAR
	.align		4
.L_21:
        /*0088*/ 	.byte	0x04, 0x36
        /*008a*/ 	.short	(.L_23 - .L_22)
.L_22:
        /*008c*/ 	.word	0x00000008
.L_23:


//--------------------- .nv.callgraph             --------------------------
	.section	.nv.callgraph,"",@"SHT_CUDA_CALLGRAPH"
	.align	4
	.sectionentsize	8
	.align		4
        /*0000*/ 	.word	0x00000000
	.align		4
        /*0004*/ 	.word	0xffffffff
	.align		4
        /*0008*/ 	.word	0x00000000
	.align		4
        /*000c*/ 	.word	0xfffffffe
	.align		4
        /*0010*/ 	.word	0x00000000
	.align		4
        /*0014*/ 	.word	0xfffffffd
	.align		4
        /*0018*/ 	.word	0x00000000
	.align		4
        /*001c*/ 	.word	0xfffffffc


//--------------------- .text._Z10applyForceP6float2S0_S0_fi --------------------------
	.section	.text._Z10applyForceP6float2S0_S0_fi,"ax",@progbits
	.align	128
        .global         _Z10applyForceP6float2S0_S0_fi
        .type           _Z10applyForceP6float2S0_S0_fi,@function
        .size           _Z10applyForceP6float2S0_S0_fi,(.L_x_3 - _Z10applyForceP6float2S0_S0_fi)
        .other          _Z10applyForceP6float2S0_S0_fi,@"STO_CUDA_ENTRY STV_DEFAULT"
_Z10applyForceP6float2S0_S0_fi:
.text._Z10applyForceP6float2S0_S0_fi:
[----:B------:R-:W-:Y:S01]  /*0000*/  LDC R1, c[0x0][0x37c] ;  /* 0x0000df00ff017b82 */ /* 0x000fe20000000800 */
[----:B------:R-:W0:Y:S01]  /*0010*/  S2R R6, SR_CTAID.X ;  /* 0x0000000000067919 */ /* 0x000e220000002500 */
[----:B------:R-:W0:Y:S02]  /*0020*/  S2R R5, SR_TID.X ;  /* 0x0000000000057919 */ /* 0x000e240000002100 */
[----:B0-----:R-:W-:-:S04]  /*0030*/  LEA R6, R6, R5, 0x8 ;  /* 0x0000000506067211 */ /* 0x001fc800078e40ff */
[----:B------:R-:W-:-:S13]  /*0040*/  ISETP.GT.AND P0, PT, R6, 0x3e7, PT ;  /* 0x000003e70600780c */ /* 0x000fda0003f04270 */
[----:B------:R-:W-:Y:S05]  /*0050*/  @P0 EXIT ;  /* 0x000000000000094d */ /* 0x000fea0003800000 */
[----:B------:R-:W0:Y:S01]  /*0060*/  LDC.64 R20, c[0x0][0x380] ;  /* 0x0000e000ff147b82 */ /* 0x000e220000000a00 */
[----:B------:R-:W1:Y:S01]  /*0070*/  LDCU UR6, c[0x0][0x370] ;  /* 0x00006e00ff0677ac */ /* 0x000e620008000800 */
[----:B------:R-:W-:Y:S01]  /*0080*/  HFMA2 R16, -RZ, RZ, 0, 0 ;  /* 0x00000000ff107431 */ /* 0x000fe200000001ff */
[----:B------:R-:W-:Y:S01]  /*0090*/  MOV R7, RZ ;  /* 0x000000ff00077202 */ /* 0x000fe20000000f00 */
[----:B------:R-:W2:Y:S04]  /*00a0*/  LDCU UR7, c[0x0][0x364] ;  /* 0x00006c80ff0777ac */ /* 0x000ea80008000800 */
[----:B------:R-:W3:Y:S01]  /*00b0*/  S2UR UR5, SR_CgaCtaId ;  /* 0x00000000000579c3 */ /* 0x000ee20000008800 */
[----:B------:R-:W-:Y:S01]  /*00c0*/  UMOV UR4, 0x400 ;  /* 0x0000040000047882 */ /* 0x000fe20000000000 */
[----:B------:R-:W4:Y:S01]  /*00d0*/  LDCU.64 UR8, c[0x0][0x358] ;  /* 0x00006b00ff0877ac */ /* 0x000f220008000a00 */
[----:B0-----:R-:W-:-:S04]  /*00e0*/  IMAD.WIDE.U32 R2, R5, 0x8, R20 ;  /* 0x0000000805027825 */ /* 0x001fc800078e0014 */
[----:B------:R-:W-:Y:S01]  /*00f0*/  IMAD.WIDE R20, R6, 0x8, R20 ;  /* 0x0000000806147825 */ /* 0x000fe200078e0214 */
[----:B------:R-:W-:Y:S01]  /*0100*/  MOV R0, R2 ;  /* 0x0000000200007202 */ /* 0x000fe20000000f00 */
[----:B---3--:R-:W-:Y:S02]  /*0110*/  ULEA UR4, UR5, UR4, 0x18 ;  /* 0x0000000405047291 */ /* 0x008fe4000f8ec0ff */
[----:B-1----:R-:W-:Y:S02]  /*0120*/  UIADD3 UR5, UPT, UPT, -UR6, URZ, URZ ;  /* 0x000000ff06057290 */ /* 0x002fe4000fffe1ff */
[----:B--2---:R-:W-:Y:S02]  /*0130*/  UIADD3 UR6, UPT, UPT, -UR7, URZ, URZ ;  /* 0x000000ff07067290 */ /* 0x004fe4000fffe1ff */
[----:B----4-:R-:W-:-:S10]  /*0140*/  LEA R2, R5, UR4, 0x3 ;  /* 0x0000000405027c11 */ /* 0x010fd4000f8e18ff */
.L_x_1:
[----:B------:R-:W-:Y:S02]  /*0150*/  MOV R22, R0 ;  /* 0x0000000000167202 */ /* 0x000fe40000000f00 */
[----:B------:R-:W-:-:S06]  /*0160*/  MOV R23, R3 ;  /* 0x0000000300177202 */ /* 0x000fcc0000000f00 */
[----:B------:R-:W2:Y:S01]  /*0170*/  LDG.E.64 R22, desc[UR8][R22.64] ;  /* 0x0000000816167981 */ /* 0x000ea2000c1e1b00 */
[----:B------:R-:W0:Y:S01]  /*0180*/  S2UR UR7, SR_CgaCtaId ;  /* 0x00000000000779c3 */ /* 0x000e220000008800 */
[----:B------:R-:W-:Y:S02]  /*0190*/  UMOV UR4, 0x400 ;  /* 0x0000040000047882 */ /* 0x000fe40000000000 */
[----:B--2---:R-:W-:Y:S05]  /*01a0*/  STS.64 [R2], R22 ;  /* 0x0000001602007388 */ /* 0x004fea0000000a00 */
[----:B------:R-:W-:Y:S06]  /*01b0*/  BAR.SYNC.DEFER_BLOCKING 0x0 ;  /* 0x0000000000007b1d */ /* 0x000fec0000010000 */
[----:B------:R-:W2:Y:S01]  /*01c0*/  LDG.E.64 R4, desc[UR8][R20.64] ;  /* 0x0000000814047981 */ /* 0x000ea2000c1e1b00 */
[----:B0-----:R-:W-:-:S02]  /*01d0*/  ULEA UR4, UR7, UR4, 0x18 ;  /* 0x0000000407047291 */ /* 0x001fc4000f8ec0ff */
[----:B------:R-:W-:-:S04]  /*01e0*/  UIADD3 UR6, UPT, UPT, UR6, 0x1, URZ ;  /* 0x0000000106067890 */ /* 0x000fc8000fffe0ff */
[----:B------:R-:W-:-:S03]  /*01f0*/  UISETP.NE.AND UP0, UPT, UR6, URZ, UPT ;  /* 0x000000ff0600728c */ /* 0x000fc6000bf05270 */
[----:B------:R-:W2:Y:S04]  /*0200*/  LDS.128 R12, [UR4] ;  /* 0x00000004ff0c7984 */ /* 0x000ea80008000c00 */
[----:B------:R-:W0:Y:S01]  /*0210*/  LDS.128 R8, [UR4+0x10] ;  /* 0x00001004ff087984 */ /* 0x000e220008000c00 */
[----:B--2---:R-:W-:Y:S01]  /*0220*/  FADD R25, R13, -R5 ;  /* 0x800000050d197221 */ /* 0x004fe20000000000 */
[----:B------:R-:W-:Y:S01]  /*0230*/  FADD R18, R12, -R4 ;  /* 0x800000040c127221 */ /* 0x000fe20000000000 */
[----:B------:R-:W-:Y:S01]  /*0240*/  FADD R26, -R5, R15 ;  /* 0x0000000f051a7221 */ /* 0x000fe20000000100 */
[----:B------:R-:W-:Y:S01]  /*0250*/  FADD R23, -R4, R14 ;  /* 0x0000000e04177221 */ /* 0x000fe20000000100 */
[----:B------:R-:W-:Y:S01]  /*0260*/  FMUL R13, R25, R25 ;  /* 0x00000019190d7220 */ /* 0x000fe20000400000 */
[----:B0-----:R-:W-:Y:S01]  /*0270*/  FADD R17, -R5, R9 ;  /* 0x0000000905117221 */ /* 0x001fe20000000100 */
[----:B------:R-:W-:Y:S01]  /*0280*/  FMUL R12, R26, R26 ;  /* 0x0000001a1a0c7220 */ /* 0x000fe20000400000 */
[----:B------:R-:W-:Y:S01]  /*0290*/  FADD R22, -R4, R8 ;  /* 0x0000000804167221 */ /* 0x000fe20000000100 */
[----:B------:R-:W-:Y:S01]  /*02a0*/  FFMA R13, R18, R18, R13 ;  /* 0x00000012120d7223 */ /* 0x000fe2000000000d */
[----:B------:R-:W-:Y:S01]  /*02b0*/  FMUL R9, R17, R17 ;  /* 0x0000001111097220 */ /* 0x000fe20000400000 */
[----:B------:R-:W-:-:S02]  /*02c0*/  FFMA R12, R23, R23, R12 ;  /* 0x00000017170c7223 */ /* 0x000fc4000000000c */
[----:B------:R-:W-:Y:S01]  /*02d0*/  FADD R24, R13, 0.0010000000474974513054 ;  /* 0x3a83126f0d187421 */ /* 0x000fe20000000000 */
[----:B------:R-:W-:Y:S01]  /*02e0*/  FFMA R9, R22, R22, R9 ;  /* 0x0000001616097223 */ /* 0x000fe20000000009 */
[----:B------:R-:W-:Y:S02]  /*02f0*/  FADD R29, R12, 0.0010000000474974513054 ;  /* 0x3a83126f0c1d7421 */ /* 0x000fe40000000000 */
[----:B------:R-:W0:Y:S01]  /*0300*/  LDS.128 R12, [UR4+0x20] ;  /* 0x00002004ff0c7984 */ /* 0x000e220008000c00 */
[----:B------:R-:W-:Y:S01]  /*0310*/  FSETP.GEU.AND P0, PT, |R24|, 1.175494350822287508e-38, PT ;  /* 0x008000001800780b */ /* 0x000fe20003f0e200 */
[----:B------:R-:W-:Y:S01]  /*0320*/  FADD R27, R9, 0.0010000000474974513054 ;  /* 0x3a83126f091b7421 */ /* 0x000fe20000000000 */
[----:B------:R-:W-:-:S11]  /*0330*/  FSETP.GEU.AND P1, PT, |R29|, 1.175494350822287508e-38, PT ;  /* 0x008000001d00780b */ /* 0x000fd60003f2e200 */
[----:B------:R-:W-:Y:S02]  /*0340*/  @!P0 FMUL R24, R24, 16777216 ;  /* 0x4b80000018188820 */ /* 0x000fe40000400000 */
[----:B------:R-:W-:Y:S02]  /*0350*/  @!P1 FMUL R29, R29, 16777216 ;  /* 0x4b8000001d1d9820 */ /* 0x000fe40000400000 */
[----:B------:R1:W2:Y:S08]  /*0360*/  MUFU.RSQ R19, R24 ;  /* 0x0000001800137308 */ /* 0x0002b00000001400 */
[----:B------:R-:W3:Y:S01]  /*0370*/  MUFU.RSQ R8, R29 ;  /* 0x0000001d00087308 */ /* 0x000ee20000001400 */
[----:B-1----:R-:W-:Y:S01]  /*0380*/  FADD R24, -R4, R10 ;  /* 0x0000000a04187221 */ /* 0x002fe20000000100 */
[----:B--2---:R-:W-:Y:S01]  /*0390*/  @!P0 FMUL R19, R19, 4096 ;  /* 0x4580000013138820 */ /* 0x004fe20000400000 */
[----:B------:R-:W-:-:S03]  /*03a0*/  FSETP.GEU.AND P0, PT, |R27|, 1.175494350822287508e-38, PT ;  /* 0x008000001b00780b */ /* 0x000fc60003f0e200 */
[----:B------:R-:W-:-:S04]  /*03b0*/  FMUL R28, R19, R19 ;  /* 0x00000013131c7220 */ /* 0x000fc80000400000 */
[----:B------:R-:W-:Y:S01]  /*03c0*/  FMUL R28, R19, R28 ;  /* 0x0000001c131c7220 */ /* 0x000fe20000400000 */
[----:B------:R-:W-:Y:S01]  /*03d0*/  FADD R19, -R5, R11 ;  /* 0x0000000b05137221 */ /* 0x000fe20000000100 */
[----:B---3--:R-:W-:Y:S02]  /*03e0*/  @!P1 FMUL R8, R8, 4096 ;  /* 0x4580000008089820 */ /* 0x008fe40000400000 */
[----:B------:R-:W-:Y:S01]  /*03f0*/  FFMA R7, R18, R28, R7 ;  /* 0x0000001c12077223 */ /* 0x000fe20000000007 */
[----:B------:R-:W-:Y:S01]  /*0400*/  FMUL R11, R19, R19 ;  /* 0x00000013130b7220 */ /* 0x000fe20000400000 */
[----:B------:R-:W-:Y:S01]  /*0410*/  @!P0 FMUL R27, R27, 16777216 ;  /* 0x4b8000001b1b8820 */ /* 0x000fe20000400000 */
[----:B------:R-:W-:Y:S01]  /*0420*/  FMUL R9, R8, R8 ;  /* 0x0000000808097220 */ /* 0x000fe20000400000 */
[----:B------:R-:W-:Y:S01]  /*0430*/  FFMA R25, R25, R28, R16 ;  /* 0x0000001c19197223 */ /* 0x000fe20000000010 */
[----:B------:R-:W-:Y:S01]  /*0440*/  FFMA R11, R24, R24, R11 ;  /* 0x00000018180b7223 */ /* 0x000fe2000000000b */
[----:B------:R-:W1:Y:S01]  /*0450*/  MUFU.RSQ R18, R27 ;  /* 0x0000001b00127308 */ /* 0x000e620000001400 */
[----:B------:R-:W-:Y:S01]  /*0460*/  FMUL R8, R8, R9 ;  /* 0x0000000908087220 */ /* 0x000fe20000400000 */
[----:B0-----:R-:W-:Y:S01]  /*0470*/  FADD R16, -R4, R12 ;  /* 0x0000000c04107221 */ /* 0x001fe20000000100 */
[----:B------:R-:W-:-:S02]  /*0480*/  FADD R28, R11, 0.0010000000474974513054 ;  /* 0x3a83126f0b1c7421 */ /* 0x000fc40000000000 */
[-C--:B------:R-:W-:Y:S01]  /*0490*/  FFMA R23, R23, R8.reuse, R7 ;  /* 0x0000000817177223 */ /* 0x080fe20000000007 */
[----:B------:R-:W-:Y:S01]  /*04a0*/  FFMA R26, R26, R8, R25 ;  /* 0x000000081a1a7223 */ /* 0x000fe20000000019 */
[----:B------:R-:W-:Y:S01]  /*04b0*/  FADD R7, -R5, R13 ;  /* 0x0000000d05077221 */ /* 0x000fe20000000100 */
[----:B------:R-:W0:Y:S01]  /*04c0*/  LDS.128 R8, [UR4+0x30] ;  /* 0x00003004ff087984 */ /* 0x000e220008000c00 */
[----:B------:R-:W-:Y:S02]  /*04d0*/  FSETP.GEU.AND P1, PT, |R28|, 1.175494350822287508e-38, PT ;  /* 0x008000001c00780b */ /* 0x000fe40003f2e200 */
[----:B------:R-:W-:-:S04]  /*04e0*/  FMUL R13, R7, R7 ;  /* 0x00000007070d7220 */ /* 0x000fc80000400000 */
[----:B------:R-:W-:Y:S01]  /*04f0*/  FFMA R13, R16, R16, R13 ;  /* 0x00000010100d7223 */ /* 0x000fe2000000000d */
[----:B-1----:R-:W-:-:S03]  /*0500*/  @!P0 FMUL R18, R18, 4096 ;  /* 0x4580000012128820 */ /* 0x002fc60000400000 */
[----:B------:R-:W-:Y:S01]  /*0510*/  FADD R25, R13, 0.0010000000474974513054 ;  /* 0x3a83126f0d197421 */ /* 0x000fe20000000000 */
[----:B------:R-:W-:Y:S02]  /*0520*/  FMUL R13, R18, R18 ;  /* 0x00000012120d7220 */ /* 0x000fe40000400000 */
[----:B------:R-:W-:Y:S02]  /*0530*/  @!P1 FMUL R28, R28, 16777216 ;  /* 0x4b8000001c1c9820 */ /* 0x000fe40000400000 */
[----:B------:R-:W-:Y:S01]  /*0540*/  FSETP.GEU.AND P0, PT, |R25|, 1.175494350822287508e-38, PT ;  /* 0x008000001900780b */ /* 0x000fe20003f0e200 */
[----:B------:R-:W-:Y:S01]  /*0550*/  FMUL R12, R18, R13 ;  /* 0x0000000d120c7220 */ /* 0x000fe20000400000 */
[----:B------:R-:W-:Y:S01]  /*0560*/  FADD R18, -R5, R15 ;  /* 0x0000000f05127221 */ /* 0x000fe20000000100 */
[----:B------:R-:W1:Y:S02]  /*0570*/  MUFU.RSQ R13, R28 ;  /* 0x0000001c000d7308 */ /* 0x000e640000001400 */
[----:B------:R-:W-:Y:S01]  /*0580*/  FFMA R15, R22, R12, R23 ;  /* 0x0000000c160f7223 */ /* 0x000fe20000000017 */
[----:B------:R-:W-:Y:S01]  /*0590*/  FADD R23, -R4, R14 ;  /* 0x0000000e04177221 */ /* 0x000fe20000000100 */
[----:B------:R-:W-:Y:S01]  /*05a0*/  FMUL R14, R18, R18 ;  /* 0x00000012120e7220 */ /* 0x000fe20000400000 */
[----:B------:R-:W-:-:S03]  /*05b0*/  FFMA R26, R17, R12, R26 ;  /* 0x0000000c111a7223 */ /* 0x000fc6000000001a */
[----:B------:R-:W-:Y:S02]  /*05c0*/  FFMA R14, R23, R23, R14 ;  /* 0x00000017170e7223 */ /* 0x000fe4000000000e */
[----:B------:R-:W-:Y:S02]  /*05d0*/  @!P0 FMUL R25, R25, 16777216 ;  /* 0x4b80000019198820 */ /* 0x000fe40000400000 */
[----:B------:R-:W-:-:S04]  /*05e0*/  FADD R27, R14, 0.0010000000474974513054 ;  /* 0x3a83126f0e1b7421 */ /* 0x000fc80000000000 */
[----:B------:R-:W2:Y:S01]  /*05f0*/  MUFU.RSQ R25, R25 ;  /* 0x0000001900197308 */ /* 0x000ea20000001400 */
[----:B-1----:R-:W-:Y:S01]  /*0600*/  @!P1 FMUL R13, R13, 4096 ;  /* 0x458000000d0d9820 */ /* 0x002fe20000400000 */
[----:B------:R-:W-:-:S03]  /*0610*/  FSETP.GEU.AND P1, PT, |R27|, 1.175494350822287508e-38, PT ;  /* 0x008000001b00780b */ /* 0x000fc60003f2e200 */
[----:B------:R-:W-:Y:S01]  /*0620*/  FMUL R12, R13, R13 ;  /* 0x0000000d0d0c7220 */ /* 0x000fe20000400000 */
[----:B0-----:R-:W-:Y:S01]  /*0630*/  FADD R17, -R5, R9 ;  /* 0x0000000905117221 */ /* 0x001fe20000000100 */
[----:B------:R-:W-:Y:S02]  /*0640*/  FADD R22, -R4, R8 ;  /* 0x0000000804167221 */ /* 0x000fe40000000100 */
[----:B------:R-:W-:Y:S01]  /*0650*/  FMUL R12, R13, R12 ;  /* 0x0000000c0d0c7220 */ /* 0x000fe20000400000 */
[----:B------:R-:W-:-:S03]  /*0660*/  FMUL R9, R17, R17 ;  /* 0x0000001111097220 */ /* 0x000fc60000400000 */
[-C--:B------:R-:W-:Y:S01]  /*0670*/  FFMA R29, R24, R12.reuse, R15 ;  /* 0x0000000c181d7223 */ /* 0x080fe2000000000f */
[----:B------:R-:W-:Y:S01]  /*0680*/  FFMA R8, R19, R12, R26 ;  /* 0x0000000c13087223 */ /* 0x000fe2000000001a */
[----:B------:R-:W-:Y:S01]  /*0690*/  FFMA R9, R22, R22, R9 ;  /* 0x0000001616097223 */ /* 0x000fe20000000009 */
[----:B------:R-:W0:Y:S01]  /*06a0*/  LDS.128 R12, [UR4+0x40] ;  /* 0x00004004ff0c7984 */ /* 0x000e220008000c00 */
[----:B------:R-:W-:Y:S01]  /*06b0*/  @!P1 FMUL R27, R27, 16777216 ;  /* 0x4b8000001b1b9820 */ /* 0x000fe20000400000 */
[----:B--2---:R-:W-:Y:S01]  /*06c0*/  @!P0 FMUL R25, R25, 4096 ;  /* 0x4580000019198820 */ /* 0x004fe20000400000 */
[----:B------:R-:W-:Y:S01]  /*06d0*/  FADD R28, R9, 0.0010000000474974513054 ;  /* 0x3a83126f091c7421 */ /* 0x000fe20000000000 */
[----:B------:R-:W-:Y:S01]  /*06e0*/  FADD R19, -R5, R11 ;  /* 0x0000000b05137221 */ /* 0x000fe20000000100 */
[----:B------:R-:W1:Y:S01]  /*06f0*/  MUFU.RSQ R9, R27 ;  /* 0x0000001b00097308 */ /* 0x000e620000001400 */
[----:B------:R-:W-:Y:S02]  /*0700*/  FMUL R24, R25, R25 ;  /* 0x0000001919187220 */ /* 0x000fe40000400000 */
[----:B------:R-:W-:Y:S01]  /*0710*/  FSETP.GEU.AND P0, PT, |R28|, 1.175494350822287508e-38, PT ;  /* 0x008000001c00780b */ /* 0x000fe20003f0e200 */
[----:B------:R-:W-:Y:S01]  /*0720*/  FMUL R11, R19, R19 ;  /* 0x00000013130b7220 */ /* 0x000fe20000400000 */
[----:B------:R-:W-:Y:S01]  /*0730*/  FMUL R25, R25, R24 ;  /* 0x0000001819197220 */ /* 0x000fe20000400000 */
[----:B------:R-:W-:-:S03]  /*0740*/  FADD R24, -R4, R10 ;  /* 0x0000000a04187221 */ /* 0x000fc60000000100 */
[-C--:B------:R-:W-:Y:S01]  /*0750*/  FFMA R16, R16, R25.reuse, R29 ;  /* 0x0000001910107223 */ /* 0x080fe2000000001d */
[----:B------:R-:W-:Y:S01]  /*0760*/  FFMA R10, R24, R24, R11 ;  /* 0x00000018180a7223 */ /* 0x000fe2000000000b */
[----:B------:R-:W-:-:S03]  /*0770*/  FFMA R11, R7, R25, R8 ;  /* 0x00000019070b7223 */ /* 0x000fc60000000008 */
[----:B------:R-:W-:Y:S02]  /*0780*/  FADD R7, R10, 0.0010000000474974513054 ;  /* 0x3a83126f0a077421 */ /* 0x000fe40000000000 */
[----:B------:R-:W-:Y:S01]  /*0790*/  @!P0 FMUL R28, R28, 16777216 ;  /* 0x4b8000001c1c8820 */ /* 0x000fe20000400000 */
[----:B-1----:R-:W-:Y:S02]  /*07a0*/  @!P1 FMUL R9, R9, 4096 ;  /* 0x4580000009099820 */ /* 0x002fe40000400000 */
[----:B------:R-:W-:Y:S01]  /*07b0*/  FSETP.GEU.AND P1, PT, |R7|, 1.175494350822287508e-38, PT ;  /* 0x008000000700780b */ /* 0x000fe20003f2e200 */
[----:B------:R-:W1:Y:S01]  /*07c0*/  MUFU.RSQ R25, R28 ;  /* 0x0000001c00197308 */ /* 0x000e620000001400 */
[----:B------:R-:W-:-:S04]  /*07d0*/  FMUL R8, R9, R9 ;  /* 0x0000000909087220 */ /* 0x000fc80000400000 */
[----:B------:R-:W-:-:S04]  /*07e0*/  FMUL R8, R9, R8 ;  /* 0x0000000809087220 */ /* 0x000fc80000400000 */
[-C--:B------:R-:W-:Y:S01]  /*07f0*/  FFMA R27, R23, R8.reuse, R16 ;  /* 0x00000008171b7223 */ /* 0x080fe20000000010 */
[----:B------:R-:W-:Y:S02]  /*0800*/  FFMA R26, R18, R8, R11 ;  /* 0x00000008121a7223 */ /* 0x000fe4000000000b */
[----:B------:R-:W2:Y:S01]  /*0810*/  LDS.128 R8, [UR4+0x50] ;  /* 0x00005004ff087984 */ /* 0x000ea20008000c00 */
[----:B------:R-:W-:Y:S01]  /*0820*/  @!P1 FMUL R7, R7, 16777216 ;  /* 0x4b80000007079820 */ /* 0x000fe20000400000 */
[----:B0-----:R-:W-:Y:S01]  /*0830*/  FADD R16, -R5, R13 ;  /* 0x0000000d05107221 */ /* 0x001fe20000000100 */
[----:B------:R-:W-:Y:S01]  /*0840*/  FADD R18, -R4, R12 ;  /* 0x0000000c04127221 */ /* 0x000fe20000000100 */
[----:B-1----:R-:W-:Y:S01]  /*0850*/  @!P0 FMUL R25, R25, 4096 ;  /* 0x4580000019198820 */ /* 0x002fe20000400000 */
[----:B------:R-:W-:Y:S01]  /*0860*/  FADD R23, -R5, R15 ;  /* 0x0000000f05177221 */ /* 0x000fe20000000100 */
[----:B------:R-:W-:Y:S01]  /*0870*/  FMUL R13, R16, R16 ;  /* 0x00000010100d7220 */ /* 0x000fe20000400000 */
[----:B------:R-:W0:Y:S01]  /*0880*/  MUFU.RSQ R7, R7 ;  /* 0x0000000700077308 */ /* 0x000e220000001400 */
[----:B------:R-:W-:-:S02]  /*0890*/  FMUL R12, R25, R25 ;  /* 0x00000019190c7220 */ /* 0x000fc40000400000 */
[----:B------:R-:W-:Y:S02]  /*08a0*/  FFMA R13, R18, R18, R13 ;  /* 0x00000012120d7223 */ /* 0x000fe4000000000d */
[----:B------:R-:W-:Y:S01]  /*08b0*/  FMUL R12, R25, R12 ;  /* 0x0000000c190c7220 */ /* 0x000fe20000400000 */
[----:B------:R-:W-:Y:S01]  /*08c0*/  FADD R25, -R4, R14 ;  /* 0x0000000e04197221 */ /* 0x000fe20000000100 */
[----:B------:R-:W-:Y:S01]  /*08d0*/  FADD R28, R13, 0.0010000000474974513054 ;  /* 0x3a83126f0d1c7421 */ /* 0x000fe20000000000 */
[----:B------:R-:W-:Y:S01]  /*08e0*/  FMUL R14, R23, R23 ;  /* 0x00000017170e7220 */ /* 0x000fe20000400000 */
[-C--:B------:R-:W-:Y:S01]  /*08f0*/  FFMA R27, R22, R12.reuse, R27 ;  /* 0x0000000c161b7223 */ /* 0x080fe2000000001b */
[----:B------:R-:W-:Y:S02]  /*0900*/  FFMA R12, R17, R12, R26 ;  /* 0x0000000c110c7223 */ /* 0x000fe4000000001a */
[----:B------:R-:W-:Y:S01]  /*0910*/  FSETP.GEU.AND P0, PT, |R28|, 1.175494350822287508e-38, PT ;  /* 0x008000001c00780b */ /* 0x000fe20003f0e200 */
[----:B------:R-:W-:-:S04]  /*0920*/  FFMA R14, R25, R25, R14 ;  /* 0x00000019190e7223 */ /* 0x000fc8000000000e */
[----:B------:R-:W-:Y:S01]  /*0930*/  FADD R22, R14, 0.0010000000474974513054 ;  /* 0x3a83126f0e167421 */ /* 0x000fe20000000000 */
[----:B0-----:R-:W-:-:S04]  /*0940*/  @!P1 FMUL R7, R7, 4096 ;  /* 0x4580000007079820 */ /* 0x001fc80000400000 */
[----:B------:R-:W-:Y:S01]  /*0950*/  FSETP.GEU.AND P1, PT, |R22|, 1.175494350822287508e-38, PT ;  /* 0x008000001600780b */ /* 0x000fe20003f2e200 */
[C---:B------:R-:W-:Y:S02]  /*0960*/  FMUL R14, R7.reuse, R7 ;  /* 0x00000007070e7220 */ /* 0x040fe40000400000 */
[----:B------:R-:W-:Y:S02]  /*0970*/  @!P0 FMUL R28, R28, 16777216 ;  /* 0x4b8000001c1c8820 */ /* 0x000fe40000400000 */
[----:B------:R-:W-:Y:S02]  /*0980*/  FMUL R14, R7, R14 ;  /* 0x0000000e070e7220 */ /* 0x000fe40000400000 */
[----:B------:R-:W0:Y:S02]  /*0990*/  MUFU.RSQ R26, R28 ;  /* 0x0000001c001a7308 */ /* 0x000e240000001400 */
[-C--:B------:R-:W-:Y:S01]  /*09a0*/  FFMA R27, R24, R14.reuse, R27 ;  /* 0x0000000e181b7223 */ /* 0x080fe2000000001b */
[----:B--2---:R-:W-:Y:S01]  /*09b0*/  FADD R7, -R5, R9 ;  /* 0x0000000905077221 */ /* 0x004fe20000000100 */
[----:B------:R-:W-:Y:S01]  /*09c0*/  FADD R17, -R4, R8 ;  /* 0x0000000804117221 */ /* 0x000fe20000000100 */
[----:B------:R-:W-:Y:S01]  /*09d0*/  FFMA R19, R19, R14, R12 ;  /* 0x0000000e13137223 */ /* 0x000fe2000000000c */
[----:B------:R-:W-:Y:S01]  /*09e0*/  @!P1 FMUL R22, R22, 16777216 ;  /* 0x4b80000016169820 */ /* 0x000fe20000400000 */
[----:B------:R-:W-:Y:S01]  /*09f0*/  FMUL R8, R7, R7 ;  /* 0x0000000707087220 */ /* 0x000fe20000400000 */
[----:B------:R-:W1:Y:S01]  /*0a00*/  LDS.128 R12, [UR4+0x60] ;  /* 0x00006004ff0c7984 */ /* 0x000e620008000c00 */
[----:B------:R-:W-:-:S02]  /*0a10*/  FADD R24, -R4, R10 ;  /* 0x0000000a04187221 */ /* 0x000fc40000000100 */
[----:B------:R-:W-:Y:S02]  /*0a20*/  FFMA R29, R17, R17, R8 ;  /* 0x00000011111d7223 */ /* 0x000fe40000000008 */
[----:B------:R-:W2:Y:S02]  /*0a30*/  MUFU.RSQ R8, R22 ;  /* 0x0000001600087308 */ /* 0x000ea40000001400 */
[----:B------:R-:W-:Y:S01]  /*0a40*/  FADD R29, R29, 0.0010000000474974513054 ;  /* 0x3a83126f1d1d7421 */ /* 0x000fe20000000000 */
[----:B0-----:R-:W-:-:S04]  /*0a50*/  @!P0 FMUL R26, R26, 4096 ;  /* 0x458000001a1a8820 */ /* 0x001fc80000400000 */
[----:B------:R-:W-:Y:S01]  /*0a60*/  FSETP.GEU.AND P0, PT, |R29|, 1.175494350822287508e-38, PT ;  /* 0x008000001d00780b */ /* 0x000fe20003f0e200 */
[----:B------:R-:W-:-:S04]  /*0a70*/  FMUL R9, R26, R26 ;  /* 0x0000001a1a097220 */ /* 0x000fc80000400000 */
[----:B------:R-:W-:-:S04]  /*0a80*/  FMUL R9, R26, R9 ;  /* 0x000000091a097220 */ /* 0x000fc80000400000 */
[-C--:B------:R-:W-:Y:S01]  /*0a90*/  FFMA R26, R16, R9.reuse, R19 ;  /* 0x00000009101a7223 */ /* 0x080fe20000000013 */
[----:B--2---:R-:W-:Y:S01]  /*0aa0*/  @!P1 FMUL R8, R8, 4096 ;  /* 0x4580000008089820 */ /* 0x004fe20000400000 */
[----:B------:R-:W-:Y:S01]  /*0ab0*/  FADD R19, -R5, R11 ;  /* 0x0000000b05137221 */ /* 0x000fe20000000100 */
[----:B------:R-:W-:Y:S01]  /*0ac0*/  FFMA R28, R18, R9, R27 ;  /* 0x00000009121c7223 */ /* 0x000fe2000000001b */
[----:B------:R-:W-:Y:S01]  /*0ad0*/  @!P0 FMUL R29, R29, 16777216 ;  /* 0x4b8000001d1d8820 */ /* 0x000fe20000400000 */
[C---:B------:R-:W-:Y:S01]  /*0ae0*/  FMUL R9, R8.reuse, R8 ;  /* 0x0000000808097220 */ /* 0x040fe20000400000 */
[----:B------:R-:W-:Y:S02]  /*0af0*/  FMUL R11, R19, R19 ;  /* 0x00000013130b7220 */ /* 0x000fe40000400000 */
[----:B------:R-:W0:Y:S01]  /*0b00*/  MUFU.RSQ R22, R29 ;  /* 0x0000001d00167308 */ /* 0x000e220000001400 */
[----:B------:R-:W-:Y:S01]  /*0b10*/  FMUL R9, R8, R9 ;  /* 0x0000000908097220 */ /* 0x000fe20000400000 */
[----:B------:R-:W-:-:S03]  /*0b20*/  FFMA R11, R24, R24, R11 ;  /* 0x00000018180b7223 */ /* 0x000fc6000000000b */
[-C--:B------:R-:W-:Y:S01]  /*0b30*/  FFMA R26, R23, R9.reuse, R26 ;  /* 0x00000009171a7223 */ /* 0x080fe2000000001a */
[----:B------:R-:W-:Y:S01]  /*0b40*/  FADD R23, R11, 0.0010000000474974513054 ;  /* 0x3a83126f0b177421 */ /* 0x000fe20000000000 */
[----:B------:R-:W-:Y:S02]  /*0b50*/  FFMA R28, R25, R9, R28 ;  /* 0x00000009191c7223 */ /* 0x000fe4000000001c */
[----:B------:R-:W2:Y:S02]  /*0b60*/  LDS.128 R8, [UR4+0x70] ;  /* 0x00007004ff087984 */ /* 0x000ea40008000c00 */
[----:B------:R-:W-:Y:S01]  /*0b70*/  FSETP.GEU.AND P1, PT, |R23|, 1.175494350822287508e-38, PT ;  /* 0x008000001700780b */ /* 0x000fe20003f2e200 */
[----:B-1----:R-:W-:Y:S01]  /*0b80*/  FADD R16, -R5, R13 ;  /* 0x0000000d05107221 */ /* 0x002fe20000000100 */
[----:B------:R-:W-:-:S03]  /*0b90*/  FADD R18, -R4, R12 ;  /* 0x0000000c04127221 */ /* 0x000fc60000000100 */
[----:B------:R-:W-:Y:S01]  /*0ba0*/  FMUL R13, R16, R16 ;  /* 0x00000010100d7220 */ /* 0x000fe20000400000 */
[----:B0-----:R-:W-:-:S03]  /*0bb0*/  @!P0 FMUL R22, R22, 4096 ;  /* 0x4580000016168820 */ /* 0x001fc60000400000 */
[----:B------:R-:W-:Y:S01]  /*0bc0*/  FFMA R13, R18, R18, R13 ;  /* 0x00000012120d7223 */ /* 0x000fe2000000000d */
[----:B------:R-:W-:-:S03]  /*0bd0*/  FMUL R27, R22, R22 ;  /* 0x00000016161b7220 */ /* 0x000fc60000400000 */
[----:B------:R-:W-:Y:S01]  /*0be0*/  @!P1 FMUL R23, R23, 16777216 ;  /* 0x4b80000017179820 */ /* 0x000fe20000400000 */
[----:B------:R-:W-:Y:S01]  /*0bf0*/  FADD R25, R13, 0.0010000000474974513054 ;  /* 0x3a83126f0d197421 */ /* 0x000fe20000000000 */
[----:B------:R-:W-:Y:S01]  /*0c00*/  FMUL R27, R22, R27 ;  /* 0x0000001b161b7220 */ /* 0x000fe20000400000 */
[----:B------:R-:W-:Y:S01]  /*0c10*/  FADD R22, -R5, R15 ;  /* 0x0000000f05167221 */ /* 0x000fe20000000100 */
[----:B------:R0:W1:Y:S02]  /*0c20*/  MUFU.RSQ R12, R23 ;  /* 0x00000017000c7308 */ /* 0x0000640000001400 */
[----:B------:R-:W-:Y:S01]  /*0c30*/  FSETP.GEU.AND P0, PT, |R25|, 1.175494350822287508e-38, PT ;  /* 0x008000001900780b */ /* 0x000fe20003f0e200 */
[-C--:B------:R-:W-:Y:S01]  /*0c40*/  FFMA R13, R17, R27.reuse, R28 ;  /* 0x0000001b110d7223 */ /* 0x080fe2000000001c */
[----:B------:R-:W-:Y:S01]  /*0c50*/  FFMA R26, R7, R27, R26 ;  /* 0x0000001b071a7223 */ /* 0x000fe2000000001a */
[----:B0-----:R-:W-:Y:S01]  /*0c60*/  FADD R23, -R4, R14 ;  /* 0x0000000e04177221 */ /* 0x001fe20000000100 */
[----:B------:R-:W-:-:S04]  /*0c70*/  FMUL R14, R22, R22 ;  /* 0x00000016160e7220 */ /* 0x000fc80000400000 */
[----:B------:R-:W-:-:S05]  /*0c80*/  FFMA R14, R23, R23, R14 ;  /* 0x00000017170e7223 */ /* 0x000fca000000000e */
[----:B------:R-:W-:Y:S01]  /*0c90*/  @!P0 FMUL R25, R25, 16777216 ;  /* 0x4b80000019198820 */ /* 0x000fe20000400000 */
[----:B-1----:R-:W-:Y:S01]  /*0ca0*/  @!P1 FMUL R12, R12, 4096 ;  /* 0x458000000c0c9820 */ /* 0x002fe20000400000 */
[----:B------:R-:W-:Y:S01]  /*0cb0*/  FADD R27, R14, 0.0010000000474974513054 ;  /* 0x3a83126f0e1b7421 */ /* 0x000fe20000000000 */
[----:B--2---:R-:W-:Y:S02]  /*0cc0*/  FADD R7, -R5, R9 ;  /* 0x0000000905077221 */ /* 0x004fe40000000100 */
[----:B------:R-:W-:Y:S02]  /*0cd0*/  FMUL R9, R12, R12 ;  /* 0x0000000c0c097220 */ /* 0x000fe40000400000 */
[----:B------:R-:W-:Y:S01]  /*0ce0*/  FSETP.GEU.AND P1, PT, |R27|, 1.175494350822287508e-38, PT ;  /* 0x008000001b00780b */ /* 0x000fe20003f2e200 */
[----:B------:R-:W0:Y:S01]  /*0cf0*/  MUFU.RSQ R25, R25 ;  /* 0x0000001900197308 */ /* 0x000e220000001400 */
[----:B------:R-:W-:Y:S01]  /*0d00*/  FADD R17, -R4, R8 ;  /* 0x0000000804117221 */ /* 0x000fe20000000100 */
[----:B------:R-:W-:Y:S01]  /*0d10*/  FMUL R9, R12, R9 ;  /* 0x000000090c097220 */ /* 0x000fe20000400000 */
[----:B------:R-:W-:-:S03]  /*0d20*/  FMUL R8, R7, R7 ;  /* 0x0000000707087220 */ /* 0x000fc60000400000 */
[----:B------:R-:W-:Y:S01]  /*0d30*/  FFMA R29, R24, R9, R13 ;  /* 0x00000009181d7223 */ /* 0x000fe2000000000d */
[----:B------:R-:W-:Y:S01]  /*0d40*/  FFMA R8, R17, R17, R8 ;  /* 0x0000001111087223 */ /* 0x000fe20000000008 */
[----:B------:R-:W1:Y:S01]  /*0d50*/  LDS.128 R12, [UR4+0x80] ;  /* 0x00008004ff0c7984 */ /* 0x000e620008000c00 */
[----:B------:R-:W-:Y:S01]  /*0d60*/  FFMA R9, R19, R9, R26 ;  /* 0x0000000913097223 */ /* 0x000fe2000000001a */
[----:B------:R-:W-:Y:S01]  /*0d70*/  FADD R19, -R5, R11 ;  /* 0x0000000b05137221 */ /* 0x000fe20000000100 */
[----:B------:R-:W-:Y:S01]  /*0d80*/  FADD R28, R8, 0.0010000000474974513054 ;  /* 0x3a83126f081c7421 */ /* 0x000fe20000000000 */
[----:B------:R-:W-:Y:S02]  /*0d90*/  @!P1 FMUL R27, R27, 16777216 ;  /* 0x4b8000001b1b9820 */ /* 0x000fe40000400000 */
[----:B------:R-:W-:Y:S02]  /*0da0*/  FMUL R11, R19, R19 ;  /* 0x00000013130b7220 */ /* 0x000fe40000400000 */
[----:B------:R2:W3:Y:S01]  /*0db0*/  MUFU.RSQ R8, R27 ;  /* 0x0000001b00087308 */ /* 0x0004e20000001400 */
[----:B0-----:R-:W-:Y:S01]  /*0dc0*/  @!P0 FMUL R25, R25, 4096 ;  /* 0x4580000019198820 */ /* 0x001fe20000400000 */
[----:B------:R-:W-:-:S03]  /*0dd0*/  FSETP.GEU.AND P0, PT, |R28|, 1.175494350822287508e-38, PT ;  /* 0x008000001c00780b */ /* 0x000fc60003f0e200 */
[----:B------:R-:W-:-:S04]  /*0de0*/  FMUL R24, R25, R25 ;  /* 0x0000001919187220 */ /* 0x000fc80000400000 */
[----:B--2---:R-:W-:Y:S01]  /*0df0*/  FMUL R27, R25, R24 ;  /* 0x00000018191b7220 */ /* 0x004fe20000400000 */
[----:B------:R-:W-:-:S03]  /*0e00*/  FADD R24, -R4, R10 ;  /* 0x0000000a04187221 */ /* 0x000fc60000000100 */
[-C--:B------:R-:W-:Y:S01]  /*0e10*/  FFMA R18, R18, R27.reuse, R29 ;  /* 0x0000001b12127223 */ /* 0x080fe2000000001d */
[----:B------:R-:W-:Y:S01]  /*0e20*/  FFMA R11, R24, R24, R11 ;  /* 0x00000018180b7223 */ /* 0x000fe2000000000b */
[----:B------:R-:W-:Y:S01]  /*0e30*/  @!P0 FMUL R28, R28, 16777216 ;  /* 0x4b8000001c1c8820 */ /* 0x000fe20000400000 */
[----:B------:R-:W-:Y:S01]  /*0e40*/  FFMA R9, R16, R27, R9 ;  /* 0x0000001b10097223 */ /* 0x000fe20000000009 */
[----:B---3--:R-:W-:Y:S01]  /*0e50*/  @!P1 FMUL R8, R8, 4096 ;  /* 0x4580000008089820 */ /* 0x008fe20000400000 */
[----:B------:R-:W-:Y:S01]  /*0e60*/  FADD R26, R11, 0.0010000000474974513054 ;  /* 0x3a83126f0b1a7421 */ /* 0x000fe20000000000 */
[----:B------:R-:W0:Y:S02]  /*0e70*/  MUFU.RSQ R25, R28 ;  /* 0x0000001c00197308 */ /* 0x000e240000001400 */
[----:B------:R-:W-:Y:S02]  /*0e80*/  FMUL R11, R8, R8 ;  /* 0x00000008080b7220 */ /* 0x000fe40000400000 */
[----:B------:R-:W-:-:S02]  /*0e90*/  FSETP.GEU.AND P1, PT, |R26|, 1.175494350822287508e-38, PT ;  /* 0x008000001a00780b */ /* 0x000fc40003f2e200 */
[----:B------:R-:W-:-:S04]  /*0ea0*/  FMUL R11, R8, R11 ;  /* 0x0000000b080b7220 */ /* 0x000fc80000400000 */
[-C--:B------:R-:W-:Y:S01]  /*0eb0*/  FFMA R23, R23, R11.reuse, R18 ;  /* 0x0000000b17177223 */ /* 0x080fe20000000012 */
[----:B------:R-:W-:Y:S01]  /*0ec0*/  FFMA R16, R22, R11, R9 ;  /* 0x0000000b16107223 */ /* 0x000fe20000000009 */
[----:B-1----:R-:W-:Y:S01]  /*0ed0*/  FADD R18, -R5, R13 ;  /* 0x0000000d05127221 */ /* 0x002fe20000000100 */
[----:B------:R-:W1:Y:S01]  /*0ee0*/  LDS.128 R8, [UR4+0x90] ;  /* 0x00009004ff087984 */ /* 0x000e620008000c00 */
[C---:B------:R-:W-:Y:S01]  /*0ef0*/  FADD R22, -R4.reuse, R12 ;  /* 0x0000000c04167221 */ /* 0x040fe20000000100 */
[----:B------:R-:W-:Y:S01]  /*0f00*/  FADD R27, -R4, R14 ;  /* 0x0000000e041b7221 */ /* 0x000fe20000000100 */
[----:B------:R-:W-:Y:S01]  /*0f10*/  FMUL R13, R18, R18 ;  /* 0x00000012120d7220 */ /* 0x000fe20000400000 */
[----:B------:R-:W-:Y:S01]  /*0f20*/  @!P1 FMUL R26, R26, 16777216 ;  /* 0x4b8000001a1a9820 */ /* 0x000fe20000400000 */
[----:B0-----:R-:W-:Y:S02]  /*0f30*/  @!P0 FMUL R25, R25, 4096 ;  /* 0x4580000019198820 */ /* 0x001fe40000400000 */
[----:B------:R-:W-:-:S02]  /*0f40*/  FFMA R29, R22, R22, R13 ;  /* 0x00000016161d7223 */ /* 0x000fc4000000000d */
[----:B------:R-:W0:Y:S01]  /*0f50*/  MUFU.RSQ R13, R26 ;  /* 0x0000001a000d7308 */ /* 0x000e220000001400 */
[----:B------:R-:W-:Y:S01]  /*0f60*/  FMUL R12, R25, R25 ;  /* 0x00000019190c7220 */ /* 0x000fe20000400000 */
[----:B------:R-:W-:-:S03]  /*0f70*/  FADD R29, R29, 0.0010000000474974513054 ;  /* 0x3a83126f1d1d7421 */ /* 0x000fc60000000000 */
[----:B------:R-:W-:Y:S01]  /*0f80*/  FMUL R12, R25, R12 ;  /* 0x0000000c190c7220 */ /* 0x000fe20000400000 */
[----:B------:R-:W-:Y:S01]  /*0f90*/  FADD R25, -R5, R15 ;  /* 0x0000000f05197221 */ /* 0x000fe20000000100 */
[----:B------:R-:W-:Y:S02]  /*0fa0*/  FSETP.GEU.AND P0, PT, |R29|, 1.175494350822287508e-38, PT ;  /* 0x008000001d00780b */ /* 0x000fe40003f0e200 */
[-C--:B------:R-:W-:Y:S01]  /*0fb0*/  FFMA R17, R17, R12.reuse, R23 ;  /* 0x0000000c11117223 */ /* 0x080fe20000000017 */
[----:B------:R-:W-:Y:S01]  /*0fc0*/  FMUL R14, R25, R25 ;  /* 0x00000019190e7220 */ /* 0x000fe20000400000 */
[----:B------:R-:W-:-:S03]  /*0fd0*/  FFMA R16, R7, R12, R16 ;  /* 0x0000000c07107223 */ /* 0x000fc60000000010 */
[----:B------:R-:W-:Y:S01]  /*0fe0*/  FFMA R14, R27, R27, R14 ;  /* 0x0000001b1b0e7223 */ /* 0x000fe2000000000e */
[----:B0-----:R-:W-:-:S03]  /*0ff0*/  @!P1 FMUL R13, R13, 4096 ;  /* 0x458000000d0d9820 */ /* 0x001fc60000400000 */
[----:B------:R-:W-:Y:S02]  /*1000*/  FADD R28, R14, 0.0010000000474974513054 ;  /* 0x3a83126f0e1c7421 */ /* 0x000fe40000000000 */
[----:B------:R-:W-:Y:S01]  /*1010*/  @!P0 FMUL R29, R29, 16777216 ;  /* 0x4b8000001d1d8820 */ /* 0x000fe20000400000 */
[C---:B------:R-:W-:Y:S02]  /*1020*/  FMUL R12, R13.reuse, R13 ;  /* 0x0000000d0d0c7220 */ /* 0x040fe40000400000 */
[----:B------:R-:W-:Y:S01]  /*1030*/  FSETP.GEU.AND P1, PT, |R28|, 1.175494350822287508e-38, PT ;  /* 0x008000001c00780b */ /* 0x000fe20003f2e200 */
[----:B------:R-:W0:Y:S01]  /*1040*/  MUFU.RSQ R7, R29 ;  /* 0x0000001d00077308 */ /* 0x000e220000001400 */
[----:B------:R-:W-:-:S04]  /*1050*/  FMUL R12, R13, R12 ;  /* 0x0000000c0d0c7220 */ /* 0x000fc80000400000 */
[-C--:B------:R-:W-:Y:S01]  /*1060*/  FFMA R17, R24, R12.reuse, R17 ;  /* 0x0000000c18117223 */ /* 0x080fe20000000011 */
[----:B------:R-:W-:Y:S01]  /*1070*/  FFMA R19, R19, R12, R16 ;  /* 0x0000000c13137223 */ /* 0x000fe20000000010 */
[----:B-1----:R-:W-:Y:S01]  /*1080*/  FADD R16, -R5, R9 ;  /* 0x0000000905107221 */ /* 0x002fe20000000100 */
[----:B------:R-:W1:Y:S01]  /*1090*/  LDS.128 R12, [UR4+0xa0] ;  /* 0x0000a004ff0c7984 */ /* 0x000e620008000c00 */
[----:B------:R-:W-:Y:S02]  /*10a0*/  FADD R23, -R4, R8 ;  /* 0x0000000804177221 */ /* 0x000fe40000000100 */
[----:B------:R-:W-:Y:S01]  /*10b0*/  FMUL R8, R16, R16 ;  /* 0x0000001010087220 */ /* 0x000fe20000400000 */
[----:B------:R-:W-:-:S03]  /*10c0*/  @!P1 FMUL R28, R28, 16777216 ;  /* 0x4b8000001c1c9820 */ /* 0x000fc60000400000 */
[----:B------:R-:W-:Y:S02]  /*10d0*/  FFMA R26, R23, R23, R8 ;  /* 0x00000017171a7223 */ /* 0x000fe40000000008 */
[----:B------:R-:W2:Y:S01]  /*10e0*/  MUFU.RSQ R8, R28 ;  /* 0x0000001c00087308 */ /* 0x000ea20000001400 */
[----:B0-----:R-:W-:Y:S01]  /*10f0*/  @!P0 FMUL R7, R7, 4096 ;  /* 0x4580000007078820 */ /* 0x001fe20000400000 */
[----:B------:R-:W-:-:S03]  /*1100*/  FADD R26, R26, 0.0010000000474974513054 ;  /* 0x3a83126f1a1a7421 */ /* 0x000fc60000000000 */
[C---:B------:R-:W-:Y:S02]  /*1110*/  FMUL R24, R7.reuse, R7 ;  /* 0x0000000707187220 */ /* 0x040fe40000400000 */
[----:B------:R-:W-:Y:S02]  /*1120*/  FSETP.GEU.AND P0, PT, |R26|, 1.175494350822287508e-38, PT ;  /* 0x008000001a00780b */ /* 0x000fe40003f0e200 */
[----:B------:R-:W-:-:S04]  /*1130*/  FMUL R7, R7, R24 ;  /* 0x0000001807077220 */ /* 0x000fc80000400000 */
[-C--:B------:R-:W-:Y:S01]  /*1140*/  FFMA R24, R22, R7.reuse, R17 ;  /* 0x0000000716187223 */ /* 0x080fe20000000011 */
[----:B------:R-:W-:Y:S01]  /*1150*/  FFMA R18, R18, R7, R19 ;  /* 0x0000000712127223 */ /* 0x000fe20000000013 */
[----:B------:R-:W-:Y:S01]  /*1160*/  FADD R17, -R5, R11 ;  /* 0x0000000b05117221 */ /* 0x000fe20000000100 */
[----:B------:R-:W-:Y:S01]  /*1170*/  FADD R22, -R4, R10 ;  /* 0x0000000a04167221 */ /* 0x000fe20000000100 */
[----:B--2---:R-:W-:Y:S02]  /*1180*/  @!P1 FMUL R8, R8, 4096 ;  /* 0x4580000008089820 */ /* 0x004fe40000400000 */
[----:B------:R-:W-:Y:S01]  /*1190*/  FMUL R9, R17, R17 ;  /* 0x0000001111097220 */ /* 0x000fe20000400000 */
[----:B------:R-:W-:Y:S01]  /*11a0*/  @!P0 FMUL R26, R26, 16777216 ;  /* 0x4b8000001a1a8820 */ /* 0x000fe20000400000 */
[----:B------:R-:W-:Y:S02]  /*11b0*/  FMUL R7, R8, R8 ;  /* 0x0000000808077220 */ /* 0x000fe40000400000 */
[----:B------:R-:W-:Y:S01]  /*11c0*/  FFMA R9, R22, R22, R9 ;  /* 0x0000001616097223 */ /* 0x000fe20000000009 */
[----:B------:R-:W0:Y:S01]  /*11d0*/  MUFU.RSQ R19, R26 ;  /* 0x0000001a00137308 */ /* 0x000e220000001400 */
[----:B------:R-:W-:-:S02]  /*11e0*/  FMUL R7, R8, R7 ;  /* 0x0000000708077220 */ /* 0x000fc40000400000 */
[----:B------:R-:W-:Y:S02]  /*11f0*/  FADD R28, R9, 0.0010000000474974513054 ;  /* 0x3a83126f091c7421 */ /* 0x000fe40000000000 */
[-C--:B------:R-:W-:Y:S01]  /*1200*/  FFMA R24, R27, R7.reuse, R24 ;  /* 0x000000071b187223 */ /* 0x080fe20000000018 */
[----:B------:R-:W-:Y:S01]  /*1210*/  FFMA R25, R25, R7, R18 ;  /* 0x0000000719197223 */ /* 0x000fe20000000012 */
[----:B-1----:R-:W-:Y:S01]  /*1220*/  FADD R7, -R5, R13 ;  /* 0x0000000d05077221 */ /* 0x002fe20000000100 */
[----:B------:R-:W-:Y:S01]  /*1230*/  FADD R18, -R4, R12 ;  /* 0x0000000c04127221 */ /* 0x000fe20000000100 */
[----:B------:R-:W-:Y:S01]  /*1240*/  FSETP.GEU.AND P1, PT, |R28|, 1.175494350822287508e-38, PT ;  /* 0x008000001c00780b */ /* 0x000fe20003f2e200 */
[----:B------:R-:W1:Y:S01]  /*1250*/  LDS.128 R8, [UR4+0xb0] ;  /* 0x0000b004ff087984 */ /* 0x000e620008000c00 */
[----:B------:R-:W-:-:S04]  /*1260*/  FMUL R13, R7, R7 ;  /* 0x00000007070d7220 */ /* 0x000fc80000400000 */
[----:B------:R-:W-:Y:S01]  /*1270*/  FFMA R13, R18, R18, R13 ;  /* 0x00000012120d7223 */ /* 0x000fe2000000000d */
[----:B0-----:R-:W-:-:S03]  /*1280*/  @!P0 FMUL R19, R19, 4096 ;  /* 0x4580000013138820 */ /* 0x001fc60000400000 */
[----:B------:R-:W-:Y:S01]  /*1290*/  FADD R26, R13, 0.0010000000474974513054 ;  /* 0x3a83126f0d1a7421 */ /* 0x000fe20000000000 */
[C---:B------:R-:W-:Y:S02]  /*12a0*/  FMUL R12, R19.reuse, R19 ;  /* 0x00000013130c7220 */ /* 0x040fe40000400000 */
[----:B------:R-:W-:Y:S02]  /*12b0*/  @!P1 FMUL R28, R28, 16777216 ;  /* 0x4b8000001c1c9820 */ /* 0x000fe40000400000 */
[----:B------:R-:W-:Y:S01]  /*12c0*/  FSETP.GEU.AND P0, PT, |R26|, 1.175494350822287508e-38, PT ;  /* 0x008000001a00780b */ /* 0x000fe20003f0e200 */
[----:B------:R-:W-:Y:S01]  /*12d0*/  FMUL R12, R19, R12 ;  /* 0x0000000c130c7220 */ /* 0x000fe20000400000 */
[----:B------:R-:W0:Y:S01]  /*12e0*/  MUFU.RSQ R13, R28 ;  /* 0x0000001c000d7308 */ /* 0x000e220000001400 */
[----:B------:R-:W-:Y:S02]  /*12f0*/  FADD R19, -R5, R15 ;  /* 0x0000000f05137221 */ /* 0x000fe40000000100 */
[-C--:B------:R-:W-:Y:S01]  /*1300*/  FFMA R15, R23, R12.reuse, R24 ;  /* 0x0000000c170f7223 */ /* 0x080fe20000000018 */
[----:B------:R-:W-:Y:S01]  /*1310*/  FADD R24, -R4, R14 ;  /* 0x0000000e04187221 */ /* 0x000fe20000000100 */
[----:B------:R-:W-:Y:S01]  /*1320*/  FMUL R23, R19, R19 ;  /* 0x0000001313177220 */ /* 0x000fe20000400000 */
[----:B------:R-:W-:-:S03]  /*1330*/  FFMA R12, R16, R12, R25 ;  /* 0x0000000c100c7223 */ /* 0x000fc60000000019 */
[----:B------:R-:W-:Y:S02]  /*1340*/  FFMA R23, R24, R24, R23 ;  /* 0x0000001818177223 */ /* 0x000fe40000000017 */
[----:B------:R-:W-:Y:S02]  /*1350*/  @!P0 FMUL R26, R26, 16777216 ;  /* 0x4b8000001a1a8820 */ /* 0x000fe40000400000 */
[----:B------:R-:W-:-:S04]  /*1360*/  FADD R27, R23, 0.0010000000474974513054 ;  /* 0x3a83126f171b7421 */ /* 0x000fc80000000000 */
[----:B------:R-:W2:Y:S01]  /*1370*/  MUFU.RSQ R26, R26 ;  /* 0x0000001a001a7308 */ /* 0x000ea20000001400 */
[----:B0-----:R-:W-:Y:S01]  /*1380*/  @!P1 FMUL R13, R13, 4096 ;  /* 0x458000000d0d9820 */ /* 0x001fe20000400000 */
[----:B------:R-:W-:-:S03]  /*1390*/  FSETP.GEU.AND P1, PT, |R27|, 1.175494350822287508e-38, PT ;  /* 0x008000001b00780b */ /* 0x000fc60003f2e200 */
[----:B------:R-:W-:Y:S01]  /*13a0*/  FMUL R14, R13, R13 ;  /* 0x0000000d0d0e7220 */ /* 0x000fe20000400000 */
[----:B-1----:R-:W-:Y:S01]  /*13b0*/  FADD R16, -R5, R9 ;  /* 0x0000000905107221 */ /* 0x002fe20000000100 */
[----:B------:R-:W-:Y:S02]  /*13c0*/  FADD R23, -R4, R8 ;  /* 0x0000000804177221 */ /* 0x000fe40000000100 */
[----:B------:R-:W-:Y:S01]  /*13d0*/  FMUL R14, R13, R14 ;  /* 0x0000000e0d0e7220 */ /* 0x000fe20000400000 */
[----:B------:R-:W-:-:S03]  /*13e0*/  FMUL R28, R16, R16 ;  /* 0x00000010101c7220 */ /* 0x000fc60000400000 */
[-C--:B------:R-:W-:Y:S01]  /*13f0*/  FFMA R25, R22, R14.reuse, R15 ;  /* 0x0000000e16197223 */ /* 0x080fe2000000000f */
[----:B------:R-:W-:Y:S01]  /*1400*/  FFMA R8, R17, R14, R12 ;  /* 0x0000000e11087223 */ /* 0x000fe2000000000c */
[----:B------:R-:W-:Y:S01]  /*1410*/  FFMA R28, R23, R23, R28 ;  /* 0x00000017171c7223 */ /* 0x000fe2000000001c */
[----:B------:R-:W0:Y:S01]  /*1420*/  LDS.128 R12, [UR4+0xc0] ;  /* 0x0000c004ff0c7984 */ /* 0x000e220008000c00 */
[----:B--2---:R-:W-:Y:S01]  /*1430*/  @!P0 FMUL R26, R26, 4096 ;  /* 0x458000001a1a8820 */ /* 0x004fe20000400000 */
[----:B------:R-:W-:Y:S01]  /*1440*/  @!P1 FMUL R27, R27, 16777216 ;  /* 0x4b8000001b1b9820 */ /* 0x000fe20000400000 */
[----:B------:R-:W-:Y:S01]  /*1450*/  FADD R28, R28, 0.0010000000474974513054 ;  /* 0x3a83126f1c1c7421 */ /* 0x000fe20000000000 */
[----:B------:R-:W-:Y:S01]  /*1460*/  FADD R17, -R5, R11 ;  /* 0x0000000b05117221 */ /* 0x000fe20000000100 */
[----:B------:R-:W-:-:S03]  /*1470*/  FMUL R9, R26, R26 ;  /* 0x0000001a1a097220 */ /* 0x000fc60000400000 */
[----:B------:R-:W-:Y:S01]  /*1480*/  FSETP.GEU.AND P0, PT, |R28|, 1.175494350822287508e-38, PT ;  /* 0x008000001c00780b */ /* 0x000fe20003f0e200 */
[----:B------:R-:W-:Y:S02]  /*1490*/  FMUL R26, R26, R9 ;  /* 0x000000091a1a7220 */ /* 0x000fe40000400000 */
[----:B------:R-:W1:Y:S02]  /*14a0*/  MUFU.RSQ R9, R27 ;  /* 0x0000001b00097308 */ /* 0x000e640000001400 */
[-C--:B------:R-:W-:Y:S01]  /*14b0*/  FFMA R11, R18, R26.reuse, R25 ;  /* 0x0000001a120b7223 */ /* 0x080fe20000000019 */
[----:B------:R-:W-:Y:S01]  /*14c0*/  FADD R25, -R4, R10 ;  /* 0x0000000a04197221 */ /* 0x000fe20000000100 */
[----:B------:R-:W-:Y:S01]  /*14d0*/  FMUL R10, R17, R17 ;  /* 0x00000011110a7220 */ /* 0x000fe20000400000 */
[----:B------:R-:W-:-:S03]  /*14e0*/  FFMA R8, R7, R26, R8 ;  /* 0x0000001a07087223 */ /* 0x000fc60000000008 */
[----:B------:R-:W-:Y:S02]  /*14f0*/  FFMA R10, R25, R25, R10 ;  /* 0x00000019190a7223 */ /* 0x000fe4000000000a */
[----:B------:R-:W-:Y:S02]  /*1500*/  @!P0 FMUL R28, R28, 16777216 ;  /* 0x4b8000001c1c8820 */ /* 0x000fe40000400000 */
[----:B------:R-:W-:Y:S02]  /*1510*/  FADD R7, R10, 0.0010000000474974513054 ;  /* 0x3a83126f0a077421 */ /* 0x000fe40000000000 */
[----:B------:R-:W2:Y:S01]  /*1520*/  MUFU.RSQ R22, R28 ;  /* 0x0000001c00167308 */ /* 0x000ea20000001400 */
[----:B-1----:R-:W-:Y:S02]  /*1530*/  @!P1 FMUL R9, R9, 4096 ;  /* 0x4580000009099820 */ /* 0x002fe40000400000 */
[----:B------:R-:W-:Y:S02]  /*1540*/  FSETP.GEU.AND P1, PT, |R7|, 1.175494350822287508e-38, PT ;  /* 0x008000000700780b */ /* 0x000fe40003f2e200 */
[----:B------:R-:W-:-:S04]  /*1550*/  FMUL R10, R9, R9 ;  /* 0x00000009090a7220 */ /* 0x000fc80000400000 */
[----:B------:R-:W-:-:S04]  /*1560*/  FMUL R10, R9, R10 ;  /* 0x0000000a090a7220 */ /* 0x000fc80000400000 */
[-C--:B------:R-:W-:Y:S01]  /*1570*/  FFMA R26, R24, R10.reuse, R11 ;  /* 0x0000000a181a7223 */ /* 0x080fe2000000000b */
[----:B------:R-:W-:Y:S01]  /*1580*/  FFMA R27, R19, R10, R8 ;  /* 0x0000000a131b7223 */ /* 0x000fe20000000008 */
[----:B0-----:R-:W-:Y:S01]  /*1590*/  FADD R18, -R5, R13 ;  /* 0x0000000d05127221 */ /* 0x001fe20000000100 */
[----:B------:R-:W0:Y:S01]  /*15a0*/  LDS.128 R8, [UR4+0xd0] ;  /* 0x0000d004ff087984 */ /* 0x000e220008000c00 */
[----:B------:R-:W-:Y:S01]  /*15b0*/  FADD R19, -R4, R12 ;  /* 0x0000000c04137221 */ /* 0x000fe20000000100 */
[----:B------:R-:W-:Y:S01]  /*15c0*/  @!P1 FMUL R7, R7, 16777216 ;  /* 0x4b80000007079820 */ /* 0x000fe20000400000 */
[----:B--2---:R-:W-:Y:S01]  /*15d0*/  @!P0 FMUL R22, R22, 4096 ;  /* 0x4580000016168820 */ /* 0x004fe20000400000 */
[----:B------:R-:W-:Y:S01]  /*15e0*/  FMUL R12, R18, R18 ;  /* 0x00000012120c7220 */ /* 0x000fe20000400000 */
[----:B------:R-:W-:Y:S02]  /*15f0*/  FADD R24, -R4, R14 ;  /* 0x0000000e04187221 */ /* 0x000fe40000000100 */
[C---:B------:R-:W-:Y:S01]  /*1600*/  FMUL R13, R22.reuse, R22 ;  /* 0x00000016160d7220 */ /* 0x040fe20000400000 */
[----:B------:R-:W-:Y:S01]  /*1610*/  FFMA R28, R19, R19, R12 ;  /* 0x00000013131c7223 */ /* 0x000fe2000000000c */
[----:B------:R-:W1:Y:S02]  /*1620*/  MUFU.RSQ R7, R7 ;  /* 0x0000000700077308 */ /* 0x000e640000001400 */
[----:B------:R-:W-:Y:S01]  /*1630*/  FMUL R12, R22, R13 ;  /* 0x0000000d160c7220 */ /* 0x000fe20000400000 */
[----:B------:R-:W-:Y:S01]  /*1640*/  FADD R28, R28, 0.0010000000474974513054 ;  /* 0x3a83126f1c1c7421 */ /* 0x000fe20000000000 */
[----:B------:R-:W-:-:S02]  /*1650*/  FADD R22, -R5, R15 ;  /* 0x0000000f05167221 */ /* 0x000fc40000000100 */
[-C--:B------:R-:W-:Y:S01]  /*1660*/  FFMA R26, R23, R12.reuse, R26 ;  /* 0x0000000c171a7223 */ /* 0x080fe2000000001a */
[----:B------:R-:W-:Y:S01]  /*1670*/  FFMA R12, R16, R12, R27 ;  /* 0x0000000c100c7223 */ /* 0x000fe2000000001b */
[----:B------:R-:W-:Y:S01]  /*1680*/  FMUL R13, R22, R22 ;  /* 0x00000016160d7220 */ /* 0x000fe20000400000 */
[----:B------:R-:W-:-:S03]  /*1690*/  FSETP.GEU.AND P0, PT, |R28|, 1.175494350822287508e-38, PT ;  /* 0x008000001c00780b */ /* 0x000fc60003f0e200 */
[----:B------:R-:W-:-:S04]  /*16a0*/  FFMA R13, R24, R24, R13 ;  /* 0x00000018180d7223 */ /* 0x000fc8000000000d */
[----:B------:R-:W-:Y:S01]  /*16b0*/  FADD R23, R13, 0.0010000000474974513054 ;  /* 0x3a83126f0d177421 */ /* 0x000fe20000000000 */
[----:B-1----:R-:W-:-:S04]  /*16c0*/  @!P1 FMUL R7, R7, 4096 ;  /* 0x4580000007079820 */ /* 0x002fc80000400000 */
[----:B------:R-:W-:Y:S01]  /*16d0*/  FSETP.GEU.AND P1, PT, |R23|, 1.175494350822287508e-38, PT ;  /* 0x008000001700780b */ /* 0x000fe20003f2e200 */
[----:B------:R-:W-:Y:S01]  /*16e0*/  @!P0 FMUL R28, R28, 16777216 ;  /* 0x4b8000001c1c8820 */ /* 0x000fe20000400000 */
[----:B------:R-:W-:-:S03]  /*16f0*/  FMUL R14, R7, R7 ;  /* 0x00000007070e7220 */ /* 0x000fc60000400000 */
[----:B------:R-:W1:Y:S01]  /*1700*/  MUFU.RSQ R16, R28 ;  /* 0x0000001c00107308 */ /* 0x000e620000001400 */
[----:B------:R-:W-:Y:S01]  /*1710*/  FMUL R14, R7, R14 ;  /* 0x0000000e070e7220 */ /* 0x000fe20000400000 */
[----:B0-----:R-:W-:-:S03]  /*1720*/  FADD R7, -R5, R9 ;  /* 0x0000000905077221 */ /* 0x001fc60000000100 */
[-C--:B------:R-:W-:Y:S01]  /*1730*/  FFMA R9, R17, R14.reuse, R12 ;  /* 0x0000000e11097223 */ /* 0x080fe2000000000c */
[----:B------:R-:W-:Y:S02]  /*1740*/  FADD R17, -R4, R8 ;  /* 0x0000000804117221 */ /* 0x000fe40000000100 */
[----:B------:R-:W-:Y:S01]  /*1750*/  @!P1 FMUL R23, R23, 16777216 ;  /* 0x4b80000017179820 */ /* 0x000fe20000400000 */
[----:B------:R-:W-:Y:S01]  /*1760*/  FMUL R8, R7, R7 ;  /* 0x0000000707087220 */ /* 0x000fe20000400000 */
[----:B------:R-:W-:Y:S02]  /*1770*/  FFMA R26, R25, R14, R26 ;  /* 0x0000000e191a7223 */ /* 0x000fe4000000001a */
[----:B------:R-:W0:Y:S01]  /*1780*/  LDS.128 R12, [UR4+0xe0] ;  /* 0x0000e004ff0c7984 */ /* 0x000e220008000c00 */
[----:B------:R-:W-:Y:S02]  /*1790*/  FFMA R27, R17, R17, R8 ;  /* 0x00000011111b7223 */ /* 0x000fe40000000008 */
[----:B------:R-:W2:Y:S02]  /*17a0*/  MUFU.RSQ R8, R23 ;  /* 0x0000001700087308 */ /* 0x000ea40000001400 */
[----:B------:R-:W-:Y:S01]  /*17b0*/  FADD R27, R27, 0.0010000000474974513054 ;  /* 0x3a83126f1b1b7421 */ /* 0x000fe20000000000 */
[----:B-1----:R-:W-:-:S04]  /*17c0*/  @!P0 FMUL R16, R16, 4096 ;  /* 0x4580000010108820 */ /* 0x002fc80000400000 */
[----:B------:R-:W-:Y:S01]  /*17d0*/  FSETP.GEU.AND P0, PT, |R27|, 1.175494350822287508e-38, PT ;  /* 0x008000001b00780b */ /* 0x000fe20003f0e200 */
[----:B------:R-:W-:-:S04]  /*17e0*/  FMUL R25, R16, R16 ;  /* 0x0000001010197220 */ /* 0x000fc80000400000 */
[----:B------:R-:W-:-:S04]  /*17f0*/  FMUL R25, R16, R25 ;  /* 0x0000001910197220 */ /* 0x000fc80000400000 */
[-C--:B------:R-:W-:Y:S01]  /*1800*/  FFMA R29, R19, R25.reuse, R26 ;  /* 0x00000019131d7223 */ /* 0x080fe2000000001a */
[----:B--2---:R-:W-:Y:S01]  /*1810*/  @!P1 FMUL R8, R8, 4096 ;  /* 0x4580000008089820 */ /* 0x004fe20000400000 */
[----:B------:R-:W-:Y:S01]  /*1820*/  FADD R19, -R5, R11 ;  /* 0x0000000b05137221 */ /* 0x000fe20000000100 */
[----:B------:R-:W-:Y:S01]  /*1830*/  FFMA R9, R18, R25, R9 ;  /* 0x0000001912097223 */ /* 0x000fe20000000009 */
[----:B------:R-:W-:Y:S01]  /*1840*/  FADD R25, -R4, R10 ;  /* 0x0000000a04197221 */ /* 0x000fe20000000100 */
[----:B------:R-:W-:Y:S01]  /*1850*/  @!P0 FMUL R27, R27, 16777216 ;  /* 0x4b8000001b1b8820 */ /* 0x000fe20000400000 */
[C---:B------:R-:W-:Y:S01]  /*1860*/  FMUL R11, R8.reuse, R8 ;  /* 0x00000008080b7220 */ /* 0x040fe20000400000 */
[----:B------:R-:W-:Y:S02]  /*1870*/  FMUL R10, R19, R19 ;  /* 0x00000013130a7220 */ /* 0x000fe40000400000 */
[----:B------:R-:W1:Y:S01]  /*1880*/  MUFU.RSQ R23, R27 ;  /* 0x0000001b00177308 */ /* 0x000e620000001400 */
[----:B------:R-:W-:Y:S01]  /*1890*/  FMUL R11, R8, R11 ;  /* 0x0000000b080b7220 */ /* 0x000fe20000400000 */
[----:B------:R-:W-:-:S03]  /*18a0*/  FFMA R10, R25, R25, R10 ;  /* 0x00000019190a7223 */ /* 0x000fc6000000000a */
[-C--:B------:R-:W-:Y:S01]  /*18b0*/  FFMA R26, R24, R11.reuse, R29 ;  /* 0x0000000b181a7223 */ /* 0x080fe2000000001d */
[----:B------:R-:W-:Y:S01]  /*18c0*/  FADD R28, R10, 0.0010000000474974513054 ;  /* 0x3a83126f0a1c7421 */ /* 0x000fe20000000000 */
[----:B------:R-:W-:Y:S02]  /*18d0*/  FFMA R24, R22, R11, R9 ;  /* 0x0000000b16187223 */ /* 0x000fe40000000009 */
[----:B------:R-:W2:Y:S02]  /*18e0*/  LDS.128 R8, [UR4+0xf0] ;  /* 0x0000f004ff087984 */ /* 0x000ea40008000c00 */
[----:B------:R-:W-:Y:S01]  /*18f0*/  FSETP.GEU.AND P1, PT, |R28|, 1.175494350822287508e-38, PT ;  /* 0x008000001c00780b */ /* 0x000fe20003f2e200 */
[C---:B0-----:R-:W-:Y:S01]  /*1900*/  FADD R16, -R5.reuse, R13 ;  /* 0x0000000d05107221 */ /* 0x041fe20000000100 */
[----:B------:R-:W-:Y:S01]  /*1910*/  FADD R18, -R4, R12 ;  /* 0x0000000c04127221 */ /* 0x000fe20000000100 */
[----:B------:R-:W-:Y:S02]  /*1920*/  FADD R22, -R5, R15 ;  /* 0x0000000f05167221 */ /* 0x000fe40000000100 */
[----:B------:R-:W-:Y:S01]  /*1930*/  FMUL R13, R16, R16 ;  /* 0x00000010100d7220 */ /* 0x000fe20000400000 */
[----:B-1----:R-:W-:-:S03]  /*1940*/  @!P0 FMUL R23, R23, 4096 ;  /* 0x4580000017178820 */ /* 0x002fc60000400000 */
[----:B------:R-:W-:Y:S01]  /*1950*/  FFMA R13, R18, R18, R13 ;  /* 0x00000012120d7223 */ /* 0x000fe2000000000d */
[----:B------:R-:W-:-:S03]  /*1960*/  FMUL R12, R23, R23 ;  /* 0x00000017170c7220 */ /* 0x000fc60000400000 */
[----:B------:R-:W-:Y:S01]  /*1970*/  @!P1 FMUL R28, R28, 16777216 ;  /* 0x4b8000001c1c9820 */ /* 0x000fe20000400000 */
[----:B------:R-:W-:Y:S01]  /*1980*/  FMUL R27, R23, R12 ;  /* 0x0000000c171b7220 */ /* 0x000fe20000400000 */
[----:B------:R-:W-:Y:S01]  /*1990*/  FADD R13, R13, 0.0010000000474974513054 ;  /* 0x3a83126f0d0d7421 */ /* 0x000fe20000000000 */
[----:B------:R-:W-:Y:S01]  /*19a0*/  FADD R23, -R4, R14 ;  /* 0x0000000e04177221 */ /* 0x000fe20000000100 */
[----:B------:R-:W0:Y:S01]  /*19b0*/  MUFU.RSQ R12, R28 ;  /* 0x0000001c000c7308 */ /* 0x000e220000001400 */
[----:B------:R-:W-:Y:S01]  /*19c0*/  FMUL R14, R22, R22 ;  /* 0x00000016160e7220 */ /* 0x000fe20000400000 */
[----:B------:R-:W-:Y:S01]  /*19d0*/  FFMA R26, R17, R27, R26 ;  /* 0x0000001b111a7223 */ /* 0x000fe2000000001a */
[----:B------:R-:W-:Y:S02]  /*19e0*/  FSETP.GEU.AND P0, PT, |R13|, 1.175494350822287508e-38, PT ;  /* 0x008000000d00780b */ /* 0x000fe40003f0e200 */
[----:B------:R-:W-:Y:S01]  /*19f0*/  FFMA R15, R23, R23, R14 ;  /* 0x00000017170f7223 */ /* 0x000fe2000000000e */
[----:B------:R-:W-:-:S03]  /*1a00*/  FFMA R14, R7, R27, R24 ;  /* 0x0000001b070e7223 */ /* 0x000fc60000000018 */
[----:B------:R-:W-:-:S07]  /*1a10*/  FADD R27, R15, 0.0010000000474974513054 ;  /* 0x3a83126f0f1b7421 */ /* 0x000fce0000000000 */
[----:B------:R-:W-:Y:S01]  /*1a20*/  @!P0 FMUL R13, R13, 16777216 ;  /* 0x4b8000000d0d8820 */ /* 0x000fe20000400000 */
[----:B0-----:R-:W-:Y:S01]  /*1a30*/  @!P1 FMUL R12, R12, 4096 ;  /* 0x458000000c0c9820 */ /* 0x001fe20000400000 */
[----:B------:R-:W-:Y:S02]  /*1a40*/  FSETP.GEU.AND P1, PT, |R27|, 1.175494350822287508e-38, PT ;  /* 0x008000001b00780b */ /* 0x000fe40003f2e200 */
[----:B------:R0:W1:Y:S01]  /*1a50*/  MUFU.RSQ R24, R13 ;  /* 0x0000000d00187308 */ /* 0x0000620000001400 */
[----:B--2---:R-:W-:Y:S01]  /*1a60*/  FADD R7, -R5, R9 ;  /* 0x0000000905077221 */ /* 0x004fe20000000100 */
[----:B------:R-:W-:Y:S01]  /*1a70*/  FMUL R9, R12, R12 ;  /* 0x0000000c0c097220 */ /* 0x000fe20000400000 */
[----:B------:R-:W-:Y:S02]  /*1a80*/  FADD R17, -R4, R8 ;  /* 0x0000000804117221 */ /* 0x000fe40000000100 */
[----:B------:R-:W-:Y:S01]  /*1a90*/  FMUL R8, R7, R7 ;  /* 0x0000000707087220 */ /* 0x000fe20000400000 */
[----:B------:R-:W-:-:S03]  /*1aa0*/  FMUL R9, R12, R9 ;  /* 0x000000090c097220 */ /* 0x000fc60000400000 */
[----:B------:R-:W-:Y:S01]  /*1ab0*/  FFMA R8, R17, R17, R8 ;  /* 0x0000001111087223 */ /* 0x000fe20000000008 */
[-C--:B------:R-:W-:Y:S01]  /*1ac0*/  FFMA R25, R25, R9.reuse, R26 ;  /* 0x0000000919197223 */ /* 0x080fe2000000001a */
[----:B------:R-:W-:Y:S01]  /*1ad0*/  FFMA R9, R19, R9, R14 ;  /* 0x0000000913097223 */ /* 0x000fe2000000000e */
[----:B------:R-:W-:Y:S01]  /*1ae0*/  @!P1 FMUL R27, R27, 16777216 ;  /* 0x4b8000001b1b9820 */ /* 0x000fe20000400000 */
[----:B0-----:R-:W0:Y:S01]  /*1af0*/  LDS.128 R12, [UR4+0x100] ;  /* 0x00010004ff0c7984 */ /* 0x001e220008000c00 */
[----:B------:R-:W-:Y:S01]  /*1b00*/  FADD R28, R8, 0.0010000000474974513054 ;  /* 0x3a83126f081c7421 */ /* 0x000fe20000000000 */
[----:B------:R-:W-:Y:S01]  /*1b10*/  FADD R19, -R5, R11 ;  /* 0x0000000b05137221 */ /* 0x000fe20000000100 */
[----:B------:R-:W2:Y:S01]  /*1b20*/  MUFU.RSQ R8, R27 ;  /* 0x0000001b00087308 */ /* 0x000ea20000001400 */
[----:B-1----:R-:W-:Y:S02]  /*1b30*/  @!P0 FMUL R24, R24, 4096 ;  /* 0x4580000018188820 */ /* 0x002fe40000400000 */
[----:B------:R-:W-:Y:S01]  /*1b40*/  FSETP.GEU.AND P0, PT, |R28|, 1.175494350822287508e-38, PT ;  /* 0x008000001c00780b */ /* 0x000fe20003f0e200 */
[----:B------:R-:W-:Y:S01]  /*1b50*/  FMUL R11, R19, R19 ;  /* 0x00000013130b7220 */ /* 0x000fe20000400000 */
[----:B------:R-:W-:-:S04]  /*1b60*/  FMUL R29, R24, R24 ;  /* 0x00000018181d7220 */ /* 0x000fc80000400000 */
[----:B------:R-:W-:Y:S01]  /*1b70*/  FMUL R29, R24, R29 ;  /* 0x0000001d181d7220 */ /* 0x000fe20000400000 */
[----:B------:R-:W-:-:S03]  /*1b80*/  FADD R24, -R4, R10 ;  /* 0x0000000a04187221 */ /* 0x000fc60000000100 */
[-C--:B------:R-:W-:Y:S01]  /*1b90*/  FFMA R18, R18, R29.reuse, R25 ;  /* 0x0000001d12127223 */ /* 0x080fe20000000019 */
[----:B------:R-:W-:Y:S01]  /*1ba0*/  FFMA R11, R24, R24, R11 ;  /* 0x00000018180b7223 */ /* 0x000fe2000000000b */
[----:B------:R-:W-:Y:S01]  /*1bb0*/  FFMA R9, R16, R29, R9 ;  /* 0x0000001d10097223 */ /* 0x000fe20000000009 */
[----:B------:R-:W-:Y:S01]  /*1bc0*/  @!P0 FMUL R28, R28, 16777216 ;  /* 0x4b8000001c1c8820 */ /* 0x000fe20000400000 */
[----:B--2---:R-:W-:Y:S01]  /*1bd0*/  @!P1 FMUL R8, R8, 4096 ;  /* 0x4580000008089820 */ /* 0x004fe20000400000 */
[----:B------:R-:W-:Y:S02]  /*1be0*/  FADD R26, R11, 0.0010000000474974513054 ;  /* 0x3a83126f0b1a7421 */ /* 0x000fe40000000000 */
[----:B------:R-:W1:Y:S01]  /*1bf0*/  MUFU.RSQ R25, R28 ;  /* 0x0000001c00197308 */ /* 0x000e620000001400 */
[----:B------:R-:W-:Y:S02]  /*1c00*/  FMUL R11, R8, R8 ;  /* 0x00000008080b7220 */ /* 0x000fe40000400000 */
[----:B------:R-:W-:-:S02]  /*1c10*/  FSETP.GEU.AND P1, PT, |R26|, 1.175494350822287508e-38, PT ;  /* 0x008000001a00780b */ /* 0x000fc40003f2e200 */
[----:B------:R-:W-:-:S04]  /*1c20*/  FMUL R11, R8, R11 ;  /* 0x0000000b080b7220 */ /* 0x000fc80000400000 */
[-C--:B------:R-:W-:Y:S01]  /*1c30*/  FFMA R23, R23, R11.reuse, R18 ;  /* 0x0000000b17177223 */ /* 0x080fe20000000012 */
[----:B------:R-:W-:Y:S02]  /*1c40*/  FFMA R16, R22, R11, R9 ;  /* 0x0000000b16107223 */ /* 0x000fe40000000009 */
[----:B------:R-:W2:Y:S04]  /*1c50*/  LDS.128 R8, [UR4+0x110] ;  /* 0x00011004ff087984 */ /* 0x000ea80008000c00 */
[----:B------:R-:W-:Y:S01]  /*1c60*/  @!P1 FMUL R26, R26, 16777216 ;  /* 0x4b8000001a1a9820 */ /* 0x000fe20000400000 */
[----:B0-----:R-:W-:Y:S01]  /*1c70*/  FADD R18, -R5, R13 ;  /* 0x0000000d05127221 */ /* 0x001fe20000000100 */
[C---:B------:R-:W-:Y:S01]  /*1c80*/  FADD R22, -R4.reuse, R12 ;  /* 0x0000000c04167221 */ /* 0x040fe20000000100 */
[----:B-1----:R-:W-:Y:S01]  /*1c90*/  @!P0 FMUL R25, R25, 4096 ;  /* 0x4580000019198820 */ /* 0x002fe20000400000 */
[----:B------:R-:W-:Y:S01]  /*1ca0*/  FADD R27, -R4, R14 ;  /* 0x0000000e041b7221 */ /* 0x000fe20000000100 */
[----:B------:R-:W-:-:S02]  /*1cb0*/  FMUL R13, R18, R18 ;  /* 0x00000012120d7220 */ /* 0x000fc40000400000 */
[C---:B------:R-:W-:Y:S02]  /*1cc0*/  FMUL R12, R25.reuse, R25 ;  /* 0x00000019190c7220 */ /* 0x040fe40000400000 */
[----:B------:R-:W-:Y:S02]  /*1cd0*/  FFMA R29, R22, R22, R13 ;  /* 0x00000016161d7223 */ /* 0x000fe4000000000d */
[----:B------:R-:W0:Y:S01]  /*1ce0*/  MUFU.RSQ R13, R26 ;  /* 0x0000001a000d7308 */ /* 0x000e220000001400 */
[----:B------:R-:W-:Y:S01]  /*1cf0*/  FMUL R12, R25, R12 ;  /* 0x0000000c190c7220 */ /* 0x000fe20000400000 */
[----:B------:R-:W-:Y:S01]  /*1d00*/  FADD R25, -R5, R15 ;  /* 0x0000000f05197221 */ /* 0x000fe20000000100 */
[----:B------:R-:W-:Y:S02]  /*1d10*/  FADD R29, R29, 0.0010000000474974513054 ;  /* 0x3a83126f1d1d7421 */ /* 0x000fe40000000000 */
[-C--:B------:R-:W-:Y:S01]  /*1d20*/  FFMA R17, R17, R12.reuse, R23 ;  /* 0x0000000c11117223 */ /* 0x080fe20000000017 */
[----:B------:R-:W-:Y:S01]  /*1d30*/  FMUL R14, R25, R25 ;  /* 0x00000019190e7220 */ /* 0x000fe20000400000 */
[----:B------:R-:W-:Y:S01]  /*1d40*/  FFMA R16, R7, R12, R16 ;  /* 0x0000000c07107223 */ /* 0x000fe20000000010 */
[----:B------:R-:W-:-:S02]  /*1d50*/  FSETP.GEU.AND P0, PT, |R29|, 1.175494350822287508e-38, PT ;  /* 0x008000001d00780b */ /* 0x000fc40003f0e200 */
[----:B------:R-:W-:-:S04]  /*1d60*/  FFMA R14, R27, R27, R14 ;  /* 0x0000001b1b0e7223 */ /* 0x000fc8000000000e */
[----:B------:R-:W-:Y:S01]  /*1d70*/  FADD R28, R14, 0.0010000000474974513054 ;  /* 0x3a83126f0e1c7421 */ /* 0x000fe20000000000 */
[----:B0-----:R-:W-:-:S04]  /*1d80*/  @!P1 FMUL R13, R13, 4096 ;  /* 0x458000000d0d9820 */ /* 0x001fc80000400000 */
[----:B------:R-:W-:Y:S01]  /*1d90*/  FSETP.GEU.AND P1, PT, |R28|, 1.175494350822287508e-38, PT ;  /* 0x008000001c00780b */ /* 0x000fe20003f2e200 */
[----:B------:R-:W-:Y:S01]  /*1da0*/  FMUL R12, R13, R13 ;  /* 0x0000000d0d0c7220 */ /* 0x000fe20000400000 */
[----:B------:R-:W-:-:S03]  /*1db0*/  @!P0 FMUL R29, R29, 16777216 ;  /* 0x4b8000001d1d8820 */ /* 0x000fc60000400000 */
[----:B------:R-:W-:Y:S01]  /*1dc0*/  FMUL R12, R13, R12 ;  /* 0x0000000c0d0c7220 */ /* 0x000fe20000400000 */
[----:B------:R-:W0:Y:S01]  /*1dd0*/  MUFU.RSQ R7, R29 ;  /* 0x0000001d00077308 */ /* 0x000e220000001400 */
[----:B--2---:R-:W-:Y:S02]  /*1de0*/  FADD R23, -R4, R8 ;  /* 0x0000000804177221 */ /* 0x004fe40000000100 */
[-C--:B------:R-:W-:Y:S01]  /*1df0*/  FFMA R17, R24, R12.reuse, R17 ;  /* 0x0000000c18117223 */ /* 0x080fe20000000011 */
[----:B------:R-:W-:Y:S01]  /*1e00*/  FFMA R19, R19, R12, R16 ;  /* 0x0000000c13137223 */ /* 0x000fe20000000010 */
[----:B------:R-:W-:Y:S01]  /*1e10*/  FADD R16, -R5, R9 ;  /* 0x0000000905107221 */ /* 0x000fe20000000100 */
[----:B------:R-:W1:Y:S01]  /*1e20*/  LDS.128 R12, [UR4+0x120] ;  /* 0x00012004ff0c7984 */ /* 0x000e620008000c00 */
[----:B------:R-:W-:Y:S02]  /*1e30*/  @!P1 FMUL R28, R28, 16777216 ;  /* 0x4b8000001c1c9820 */ /* 0x000fe40000400000 */
[----:B------:R-:W-:-:S04]  /*1e40*/  FMUL R8, R16, R16 ;  /* 0x0000001010087220 */ /* 0x000fc80000400000 */
[----:B------:R-:W-:Y:S02]  /*1e50*/  FFMA R26, R23, R23, R8 ;  /* 0x00000017171a7223 */ /* 0x000fe40000000008 */
[----:B------:R-:W2:Y:S02]  /*1e60*/  MUFU.RSQ R8, R28 ;  /* 0x0000001c00087308 */ /* 0x000ea40000001400 */
[----:B------:R-:W-:Y:S01]  /*1e70*/  FADD R26, R26, 0.0010000000474974513054 ;  /* 0x3a83126f1a1a7421 */ /* 0x000fe20000000000 */
[----:B0-----:R-:W-:-:S04]  /*1e80*/  @!P0 FMUL R7, R7, 4096 ;  /* 0x4580000007078820 */ /* 0x001fc80000400000 */
[----:B------:R-:W-:Y:S01]  /*1e90*/  FMUL R24, R7, R7 ;  /* 0x0000000707187220 */ /* 0x000fe20000400000 */
[----:B------:R-:W-:-:S03]  /*1ea0*/  FSETP.GEU.AND P0, PT, |R26|, 1.175494350822287508e-38, PT ;  /* 0x008000001a00780b */ /* 0x000fc60003f0e200 */
[----:B------:R-:W-:-:S04]  /*1eb0*/  FMUL R7, R7, R24 ;  /* 0x0000001807077220 */ /* 0x000fc80000400000 */
[-C--:B------:R-:W-:Y:S01]  /*1ec0*/  FFMA R24, R22, R7.reuse, R17 ;  /* 0x0000000716187223 */ /* 0x080fe20000000011 */
[----:B------:R-:W-:Y:S01]  /*1ed0*/  FFMA R18, R18, R7, R19 ;  /* 0x0000000712127223 */ /* 0x000fe20000000013 */
[----:B--2---:R-:W-:Y:S01]  /*1ee0*/  @!P1 FMUL R8, R8, 4096 ;  /* 0x4580000008089820 */ /* 0x004fe20000400000 */
[----:B------:R-:W-:Y:S01]  /*1ef0*/  FADD R17, -R5, R11 ;  /* 0x0000000b05117221 */ /* 0x000fe20000000100 */
[----:B------:R-:W-:Y:S02]  /*1f00*/  FADD R22, -R4, R10 ;  /* 0x0000000a04167221 */ /* 0x000fe40000000100 */
[----:B------:R-:W-:Y:S01]  /*1f10*/  FMUL R7, R8, R8 ;  /* 0x0000000808077220 */ /* 0x000fe20000400000 */
[----:B------:R-:W-:Y:S01]  /*1f20*/  @!P0 FMUL R26, R26, 16777216 ;  /* 0x4b8000001a1a8820 */ /* 0x000fe20000400000 */
[----:B------:R-:W-:Y:S02]  /*1f30*/  FMUL R9, R17, R17 ;  /* 0x0000001111097220 */ /* 0x000fe40000400000 */
[----:B------:R-:W-:Y:S01]  /*1f40*/  FMUL R7, R8, R7 ;  /* 0x0000000708077220 */ /* 0x000fe20000400000 */
[----:B------:R0:W2:Y:S01]  /*1f50*/  MUFU.RSQ R19, R26 ;  /* 0x0000001a00137308 */ /* 0x0000a20000001400 */
[----:B------:R-:W-:-:S02]  /*1f60*/  FFMA R9, R22, R22, R9 ;  /* 0x0000001616097223 */ /* 0x000fc40000000009 */
[-C--:B------:R-:W-:Y:S01]  /*1f70*/  FFMA R24, R27, R7.reuse, R24 ;  /* 0x000000071b187223 */ /* 0x080fe20000000018 */
[----:B------:R-:W-:Y:S01]  /*1f80*/  FFMA R25, R25, R7, R18 ;  /* 0x0000000719197223 */ /* 0x000fe20000000012 */
[----:B-1----:R-:W-:Y:S01]  /*1f90*/  FADD R7, -R5, R13 ;  /* 0x0000000d05077221 */ /* 0x002fe20000000100 */
[----:B------:R-:W-:Y:S01]  /*1fa0*/  FADD R28, R9, 0.0010000000474974513054 ;  /* 0x3a83126f091c7421 */ /* 0x000fe20000000000 */
[----:B------:R-:W-:Y:S01]  /*1fb0*/  FADD R18, -R4, R12 ;  /* 0x0000000c04127221 */ /* 0x000fe20000000100 */
[----:B------:R-:W1:Y:S01]  /*1fc0*/  LDS.128 R8, [UR4+0x130] ;  /* 0x00013004ff087984 */ /* 0x000e620008000c00 */
[----:B------:R-:W-:Y:S02]  /*1fd0*/  FMUL R13, R7, R7 ;  /* 0x00000007070d7220 */ /* 0x000fe40000400000 */
[----:B------:R-:W-:Y:S02]  /*1fe0*/  FSETP.GEU.AND P1, PT, |R28|, 1.175494350822287508e-38, PT ;  /* 0x008000001c00780b */ /* 0x000fe40003f2e200 */
[----:B------:R-:W-:-:S04]  /*1ff0*/  FFMA R13, R18, R18, R13 ;  /* 0x00000012120d7223 */ /* 0x000fc8000000000d */
[----:B0-----:R-:W-:Y:S01]  /*2000*/  FADD R26, R13, 0.0010000000474974513054 ;  /* 0x3a83126f0d1a7421 */ /* 0x001fe20000000000 */
[----:B--2---:R-:W-:-:S04]  /*2010*/  @!P0 FMUL R19, R19, 4096 ;  /* 0x4580000013138820 */ /* 0x004fc80000400000 */
[----:B------:R-:W-:Y:S01]  /*2020*/  FSETP.GEU.AND P0, PT, |R26|, 1.175494350822287508e-38, PT ;  /* 0x008000001a00780b */ /* 0x000fe20003f0e200 */
[----:B------:R-:W-:Y:S01]  /*2030*/  FMUL R12, R19, R19 ;  /* 0x00000013130c7220 */ /* 0x000fe20000400000 */
[----:B------:R-:W-:-:S03]  /*2040*/  @!P1 FMUL R28, R28, 16777216 ;  /* 0x4b8000001c1c9820 */ /* 0x000fc60000400000 */
[----:B------:R-:W-:Y:S01]  /*2050*/  FMUL R12, R19, R12 ;  /* 0x0000000c130c7220 */ /* 0x000fe20000400000 */
[----:B------:R-:W0:Y:S01]  /*2060*/  MUFU.RSQ R13, R28 ;  /* 0x0000001c000d7308 */ /* 0x000e220000001400 */
[----:B------:R-:W-:Y:S02]  /*2070*/  FADD R19, -R5, R15 ;  /* 0x0000000f05137221 */ /* 0x000fe40000000100 */
[-C--:B------:R-:W-:Y:S01]  /*2080*/  FFMA R15, R23, R12.reuse, R24 ;  /* 0x0000000c170f7223 */ /* 0x080fe20000000018 */
[----:B------:R-:W-:Y:S01]  /*2090*/  FADD R24, -R4, R14 ;  /* 0x0000000e04187221 */ /* 0x000fe20000000100 */
[----:B------:R-:W-:Y:S01]  /*20a0*/  FMUL R23, R19, R19 ;  /* 0x0000001313177220 */ /* 0x000fe20000400000 */
[----:B------:R-:W-:Y:S01]  /*20b0*/  FFMA R12, R16, R12, R25 ;  /* 0x0000000c100c7223 */ /* 0x000fe20000000019 */
[----:B------:R-:W-:Y:S02]  /*20c0*/  @!P0 FMUL R26, R26, 16777216 ;  /* 0x4b8000001a1a8820 */ /* 0x000fe40000400000 */
[----:B------:R-:W-:-:S04]  /*20d0*/  FFMA R23, R24, R24, R23 ;  /* 0x0000001818177223 */ /* 0x000fc80000000017 */
[----:B------:R-:W2:Y:S01]  /*20e0*/  MUFU.RSQ R26, R26 ;  /* 0x0000001a001a7308 */ /* 0x000ea20000001400 */
[----:B------:R-:W-:Y:S01]  /*20f0*/  FADD R27, R23, 0.0010000000474974513054 ;  /* 0x3a83126f171b7421 */ /* 0x000fe20000000000 */
[----:B0-----:R-:W-:-:S04]  /*2100*/  @!P1 FMUL R13, R13, 4096 ;  /* 0x458000000d0d9820 */ /* 0x001fc80000400000 */
[----:B------:R-:W-:Y:S01]  /*2110*/  FSETP.GEU.AND P1, PT, |R27|, 1.175494350822287508e-38, PT ;  /* 0x008000001b00780b */ /* 0x000fe20003f2e200 */
[----:B-1----:R-:W-:Y:S01]  /*2120*/  FADD R16, -R5, R9 ;  /* 0x0000000905107221 */ /* 0x002fe20000000100 */
[C---:B------:R-:W-:Y:S01]  /*2130*/  FMUL R14, R13.reuse, R13 ;  /* 0x0000000d0d0e7220 */ /* 0x040fe20000400000 */
[----:B------:R-:W-:Y:S02]  /*2140*/  FADD R23, -R4, R8 ;  /* 0x0000000804177221 */ /* 0x000fe40000000100 */
[----:B------:R-:W-:Y:S01]  /*2150*/  FMUL R28, R16, R16 ;  /* 0x00000010101c7220 */ /* 0x000fe20000400000 */
[----:B------:R-:W-:-:S03]  /*2160*/  FMUL R14, R13, R14 ;  /* 0x0000000e0d0e7220 */ /* 0x000fc60000400000 */
[----:B------:R-:W-:Y:S01]  /*2170*/  FFMA R28, R23, R23, R28 ;  /* 0x00000017171c7223 */ /* 0x000fe2000000001c */
[-C--:B------:R-:W-:Y:S01]  /*2180*/  FFMA R25, R22, R14.reuse, R15 ;  /* 0x0000000e16197223 */ /* 0x080fe2000000000f */
[----:B--2---:R-:W-:Y:S01]  /*2190*/  @!P0 FMUL R26, R26, 4096 ;  /* 0x458000001a1a8820 */ /* 0x004fe20000400000 */
[----:B------:R-:W-:Y:S01]  /*21a0*/  FFMA R8, R17, R14, R12 ;  /* 0x0000000e11087223 */ /* 0x000fe2000000000c */
[----:B------:R-:W-:Y:S01]  /*21b0*/  @!P1 FMUL R27, R27, 16777216 ;  /* 0x4b8000001b1b9820 */ /* 0x000fe20000400000 */
[----:B------:R-:W0:Y:S01]  /*21c0*/  LDS.128 R12, [UR4+0x140] ;  /* 0x00014004ff0c7984 */ /* 0x000e220008000c00 */
[----:B------:R-:W-:Y:S01]  /*21d0*/  FMUL R9, R26, R26 ;  /* 0x0000001a1a097220 */ /* 0x000fe20000400000 */
[----:B------:R-:W-:Y:S01]  /*21e0*/  FADD R28, R28, 0.0010000000474974513054 ;  /* 0x3a83126f1c1c7421 */ /* 0x000fe20000000000 */
[----:B------:R-:W-:Y:S02]  /*21f0*/  FADD R17, -R5, R11 ;  /* 0x0000000b05117221 */ /* 0x000fe40000000100 */
[----:B------:R-:W-:-:S02]  /*2200*/  FMUL R26, R26, R9 ;  /* 0x000000091a1a7220 */ /* 0x000fc40000400000 */
[----:B------:R-:W1:Y:S01]  /*2210*/  MUFU.RSQ R9, R27 ;  /* 0x0000001b00097308 */ /* 0x000e620000001400 */
[----:B------:R-:W-:Y:S01]  /*2220*/  FSETP.GEU.AND P0, PT, |R28|, 1.175494350822287508e-38, PT ;  /* 0x008000001c00780b */ /* 0x000fe20003f0e200 */
[-C--:B------:R-:W-:Y:S01]  /*2230*/  FFMA R11, R18, R26.reuse, R25 ;  /* 0x0000001a120b7223 */ /* 0x080fe20000000019 */
[----:B------:R-:W-:Y:S01]  /*2240*/  FADD R25, -R4, R10 ;  /* 0x0000000a04197221 */ /* 0x000fe20000000100 */
[----:B------:R-:W-:Y:S01]  /*2250*/  FMUL R10, R17, R17 ;  /* 0x00000011110a7220 */ /* 0x000fe20000400000 */
[----:B------:R-:W-:-:S03]  /*2260*/  FFMA R8, R7, R26, R8 ;  /* 0x0000001a07087223 */ /* 0x000fc60000000008 */
[----:B------:R-:W-:-:S04]  /*2270*/  FFMA R10, R25, R25, R10 ;  /* 0x00000019190a7223 */ /* 0x000fc8000000000a */
[----:B------:R-:W-:Y:S02]  /*2280*/  FADD R7, R10, 0.0010000000474974513054 ;  /* 0x3a83126f0a077421 */ /* 0x000fe40000000000 */
[----:B------:R-:W-:Y:S01]  /*2290*/  @!P0 FMUL R28, R28, 16777216 ;  /* 0x4b8000001c1c8820 */ /* 0x000fe20000400000 */
[----:B-1----:R-:W-:-:S03]  /*22a0*/  @!P1 FMUL R9, R9, 4096 ;  /* 0x4580000009099820 */ /* 0x002fc60000400000 */
[----:B------:R-:W1:Y:S01]  /*22b0*/  MUFU.RSQ R22, R28 ;  /* 0x0000001c00167308 */ /* 0x000e620000001400 */
[----:B------:R-:W-:Y:S01]  /*22c0*/  FSETP.GEU.AND P1, PT, |R7|, 1.175494350822287508e-38, PT ;  /* 0x008000000700780b */ /* 0x000fe20003f2e200 */
[----:B------:R-:W-:-:S04]  /*22d0*/  FMUL R10, R9, R9 ;  /* 0x00000009090a7220 */ /* 0x000fc80000400000 */
[----:B------:R-:W-:-:S04]  /*22e0*/  FMUL R10, R9, R10 ;  /* 0x0000000a090a7220 */ /* 0x000fc80000400000 */
[-C--:B------:R-:W-:Y:S01]  /*22f0*/  FFMA R26, R24, R10.reuse, R11 ;  /* 0x0000000a181a7223 */ /* 0x080fe2000000000b */
[----:B------:R-:W-:Y:S02]  /*2300*/  FFMA R27, R19, R10, R8 ;  /* 0x0000000a131b7223 */ /* 0x000fe40000000008 */
[----:B------:R-:W2:Y:S01]  /*2310*/  LDS.128 R8, [UR4+0x150] ;  /* 0x00015004ff087984 */ /* 0x000ea20008000c00 */
[----:B0-----:R-:W-:Y:S01]  /*2320*/  FADD R18, -R5, R13 ;  /* 0x0000000d05127221 */ /* 0x001fe20000000100 */
[----:B------:R-:W-:Y:S01]  /*2330*/  FADD R19, -R4, R12 ;  /* 0x0000000c04137221 */ /* 0x000fe20000000100 */
[----:B------:R-:W-:Y:S01]  /*2340*/  @!P1 FMUL R7, R7, 16777216 ;  /* 0x4b80000007079820 */ /* 0x000fe20000400000 */
[----:B-1----:R-:W-:Y:S01]  /*2350*/  @!P0 FMUL R22, R22, 4096 ;  /* 0x4580000016168820 */ /* 0x002fe20000400000 */
[----:B------:R-:W-:Y:S01]  /*2360*/  FMUL R12, R18, R18 ;  /* 0x00000012120c7220 */ /* 0x000fe20000400000 */
[----:B------:R-:W-:Y:S02]  /*2370*/  FADD R24, -R4, R14 ;  /* 0x0000000e04187221 */ /* 0x000fe40000000100 */
[C---:B------:R-:W-:Y:S01]  /*2380*/  FMUL R13, R22.reuse, R22 ;  /* 0x00000016160d7220 */ /* 0x040fe20000400000 */
[----:B------:R-:W-:Y:S01]  /*2390*/  FFMA R28, R19, R19, R12 ;  /* 0x00000013131c7223 */ /* 0x000fe2000000000c */
[----:B------:R-:W0:Y:S02]  /*23a0*/  MUFU.RSQ R7, R7 ;  /* 0x0000000700077308 */ /* 0x000e240000001400 */
        /* <DEDUP_REMOVED lines=9> */
[----:B0-----:R-:W-:-:S04]  /*2440*/  @!P1 FMUL R7, R7, 4096 ;  /* 0x4580000007079820 */ /* 0x001fc80000400000 */
[----:B------:R-:W-:Y:S01]  /*2450*/  FSETP.GEU.AND P1, PT, |R23|, 1.175494350822287508e-38, PT ;  /* 0x008000001700780b */ /* 0x000fe20003f2e200 */
[----:B------:R-:W-:Y:S01]  /*2460*/  @!P0 FMUL R28, R28, 16777216 ;  /* 0x4b8000001c1c8820 */ /* 0x000fe20000400000 */
[----:B------:R-:W-:-:S03]  /*2470*/  FMUL R14, R7, R7 ;  /* 0x00000007070e7220 */ /* 0x000fc60000400000 */
[----:B------:R-:W0:Y:S01]  /*2480*/  MUFU.RSQ R16, R28 ;  /* 0x0000001c00107308 */ /* 0x000e220000001400 */
[----:B------:R-:W-:Y:S01]  /*2490*/  FMUL R14, R7, R14 ;  /* 0x0000000e070e7220 */ /* 0x000fe20000400000 */
[----:B--2---:R-:W-:-:S03]  /*24a0*/  FADD R7, -R5, R9 ;  /* 0x0000000905077221 */ /* 0x004fc60000000100 */
[-C--:B------:R-:W-:Y:S01]  /*24b0*/  FFMA R9, R17, R14.reuse, R12 ;  /* 0x0000000e11097223 */ /* 0x080fe2000000000c */
[----:B------:R-:W-:Y:S01]  /*24c0*/  FADD R17, -R4, R8 ;  /* 0x0000000804117221 */ /* 0x000fe20000000100 */
[----:B------:R-:W-:Y:S01]  /*24d0*/  FFMA R26, R25, R14, R26 ;  /* 0x0000000e191a7223 */ /* 0x000fe2000000001a */
[----:B------:R-:W-:Y:S01]  /*24e0*/  FMUL R8, R7, R7 ;  /* 0x0000000707087220 */ /* 0x000fe20000400000 */
[----:B------:R-:W-:Y:S01]  /*24f0*/  @!P1 FMUL R23, R23, 16777216 ;  /* 0x4b80000017179820 */ /* 0x000fe20000400000 */
[----:B------:R-:W1:Y:S02]  /*2500*/  LDS.128 R12, [UR4+0x160] ;  /* 0x00016004ff0c7984 */ /* 0x000e640008000c00 */
        /* <DEDUP_REMOVED lines=23> */
[C---:B-1----:R-:W-:Y:S01]  /*2680*/  FADD R16, -R5.reuse, R13 ;  /* 0x0000000d05107221 */ /* 0x042fe20000000100 */
[----:B------:R-:W-:Y:S01]  /*2690*/  FADD R18, -R4, R12 ;  /* 0x0000000c04127221 */ /* 0x000fe20000000100 */
[----:B------:R-:W-:Y:S02]  /*26a0*/  FADD R22, -R5, R15 ;  /* 0x0000000f05167221 */ /* 0x000fe40000000100 */
[----:B------:R-:W-:Y:S01]  /*26b0*/  FMUL R13, R16, R16 ;  /* 0x00000010100d7220 */ /* 0x000fe20000400000 */
[----:B0-----:R-:W-:-:S03]  /*26c0*/  @!P0 FMUL R23, R23, 4096 ;  /* 0x4580000017178820 */ /* 0x001fc60000400000 */
        /* <DEDUP_REMOVED lines=1829> */
[----:B------:R-:W-:Y:S01]  /*9920*/  FADD R18, -R4, R12 ;  /* 0x0000000c04127221 */ /* 0x000fe20000000100 */
[----:B------:R-:W-:Y:S02]  /*9930*/  FADD R28, R9, 0.0010000000474974513054 ;  /* 0x3a83126f091c7421 */ /* 0x000fe40000000000 */
[----:B------:R-:W-:Y:S01]  /*9940*/  FMUL R13, R7, R7 ;  /* 0x00000007070d7220 */ /* 0x000fe20000400000 */
[----:B------:R-:W1:Y:S02]  /*9950*/  LDS.128 R8, [UR4+0x5b0] ;  /* 0x0005b004ff087984 */ /* 0x000e640008000c00 */
[----:B------:R-:W-:Y:S01]  /*9960*/  FSETP.GEU.AND P1, PT, |R28|, 1.175494350822287508e-38, PT ;  /* 0x008000001c00780b */ /* 0x000fe20003f2e200 */
[----:B------:R-:W-:-:S04]  /*9970*/  FFMA R13, R18, R18, R13 ;  /* 0x00000012120d7223 */ /* 0x000fc8000000000d */
[----:B0-----:R-:W-:Y:S01]  /*9980*/  FADD R26, R13, 0.0010000000474974513054 ;  /* 0x3a83126f0d1a7421 */ /* 0x001fe20000000000 */
[----:B--2---:R-:W-:-:S04]  /*9990*/  @!P0 FMUL R19, R19, 4096 ;  /* 0x4580000013138820 */ /* 0x004fc80000400000 */
[----:B------:R-:W-:Y:S01]  /*99a0*/  FSETP.GEU.AND P0, PT, |R26|, 1.175494350822287508e-38, PT ;  /* 0x008000001a00780b */ /* 0x000fe20003f0e200 */
[C---:B------:R-:W-:Y:S02]  /*99b0*/  FMUL R12, R19.reuse, R19 ;  /* 0x00000013130c7220 */ /* 0x040fe40000400000 */
[----:B------:R-:W-:Y:S02]  /*99c0*/  @!P1 FMUL R28, R28, 16777216 ;  /* 0x4b8000001c1c9820 */ /* 0x000fe40000400000 */
[----:B------:R-:W-:Y:S01]  /*99d0*/  FMUL R12, R19, R12 ;  /* 0x0000000c130c7220 */ /* 0x000fe20000400000 */
[----:B------:R-:W-:Y:S01]  /*99e0*/  FADD R19, -R5, R15 ;  /* 0x0000000f05137221 */ /* 0x000fe20000000100 */
[----:B------:R-:W0:Y:S02]  /*99f0*/  MUFU.RSQ R13, R28 ;  /* 0x0000001c000d7308 */ /* 0x000e240000001400 */
[-C--:B------:R-:W-:Y:S01]  /*9a00*/  FFMA R15, R23, R12.reuse, R24 ;  /* 0x0000000c170f7223 */ /* 0x080fe20000000018 */
[----:B------:R-:W-:Y:S01]  /*9a10*/  FADD R24, -R4, R14 ;  /* 0x0000000e04187221 */ /* 0x000fe20000000100 */
[----:B------:R-:W-:Y:S01]  /*9a20*/  FMUL R23, R19, R19 ;  /* 0x0000001313177220 */ /* 0x000fe20000400000 */
[----:B------:R-:W-:Y:S01]  /*9a30*/  FFMA R12, R16, R12, R25 ;  /* 0x0000000c100c7223 */ /* 0x000fe20000000019 */
[----:B------:R-:W-:-:S02]  /*9a40*/  @!P0 FMUL R26, R26, 16777216 ;  /* 0x4b8000001a1a8820 */ /* 0x000fc40000400000 */
[----:B------:R-:W-:-:S04]  /*9a50*/  FFMA R23, R24, R24, R23 ;  /* 0x0000001818177223 */ /* 0x000fc80000000017 */
[----:B------:R-:W2:Y:S01]  /*9a60*/  MUFU.RSQ R26, R26 ;  /* 0x0000001a001a7308 */ /* 0x000ea20000001400 */
[----:B------:R-:W-:Y:S01]  /*9a70*/  FADD R27, R23, 0.0010000000474974513054 ;  /* 0x3a83126f171b7421 */ /* 0x000fe20000000000 */
[----:B0-----:R-:W-:-:S04]  /*9a80*/  @!P1 FMUL R13, R13, 4096 ;  /* 0x458000000d0d9820 */ /* 0x001fc80000400000 */
[----:B------:R-:W-:Y:S01]  /*9a90*/  FSETP.GEU.AND P1, PT, |R27|, 1.175494350822287508e-38, PT ;  /* 0x008000001b00780b */ /* 0x000fe20003f2e200 */
[----:B------:R-:W-:Y:S01]  /*9aa0*/  FMUL R14, R13, R13 ;  /* 0x0000000d0d0e7220 */ /* 0x000fe20000400000 */
[----:B-1----:R-:W-:Y:S01]  /*9ab0*/  FADD R16, -R5, R9 ;  /* 0x0000000905107221 */ /* 0x002fe20000000100 */
[----:B------:R-:W-:Y:S02]  /*9ac0*/  FADD R23, -R4, R8 ;  /* 0x0000000804177221 */ /* 0x000fe40000000100 */
[----:B------:R-:W-:Y:S01]  /*9ad0*/  FMUL R14, R13, R14 ;  /* 0x0000000e0d0e7220 */ /* 0x000fe20000400000 */
[----:B------:R-:W-:Y:S01]  /*9ae0*/  FMUL R28, R16, R16 ;  /* 0x00000010101c7220 */ /* 0x000fe20000400000 */
[----:B--2---:R-:W-:Y:S02]  /*9af0*/  @!P0 FMUL R26, R26, 4096 ;  /* 0x458000001a1a8820 */ /* 0x004fe40000400000 */
[-C--:B------:R-:W-:Y:S01]  /*9b00*/  FFMA R25, R22, R14.reuse, R15 ;  /* 0x0000000e16197223 */ /* 0x080fe2000000000f */
[----:B------:R-:W-:Y:S01]  /*9b10*/  FFMA R8, R17, R14, R12 ;  /* 0x0000000e11087223 */ /* 0x000fe2000000000c */
[----:B------:R-:W-:Y:S01]  /*9b20*/  FFMA R28, R23, R23, R28 ;  /* 0x00000017171c7223 */ /* 0x000fe2000000001c */
[----:B------:R-:W-:Y:S01]  /*9b30*/  FMUL R9, R26, R26 ;  /* 0x0000001a1a097220 */ /* 0x000fe20000400000 */
[----:B------:R-:W0:Y:S01]  /*9b40*/  LDS.128 R12, [UR4+0x5c0] ;  /* 0x0005c004ff0c7984 */ /* 0x000e220008000c00 */
[----:B------:R-:W-:Y:S01]  /*9b50*/  @!P1 FMUL R27, R27, 16777216 ;  /* 0x4b8000001b1b9820 */ /* 0x000fe20000400000 */
[----:B------:R-:W-:Y:S01]  /*9b60*/  FADD R28, R28, 0.0010000000474974513054 ;  /* 0x3a83126f1c1c7421 */ /* 0x000fe20000000000 */
[----:B------:R-:W-:Y:S01]  /*9b70*/  FMUL R26, R26, R9 ;  /* 0x000000091a1a7220 */ /* 0x000fe20000400000 */
[----:B------:R-:W-:Y:S01]  /*9b80*/  FADD R17, -R5, R11 ;  /* 0x0000000b05117221 */ /* 0x000fe20000000100 */
[----:B------:R-:W1:Y:S02]  /*9b90*/  MUFU.RSQ R9, R27 ;  /* 0x0000001b00097308 */ /* 0x000e640000001400 */
        /* <DEDUP_REMOVED lines=15> */
[----:B------:R-:W-:Y:S01]  /*9c90*/  @!P1 FMUL R7, R7, 16777216 ;  /* 0x4b80000007079820 */ /* 0x000fe20000400000 */
[----:B------:R-:W2:Y:S01]  /*9ca0*/  LDS.128 R8, [UR4+0x5d0] ;  /* 0x0005d004ff087984 */ /* 0x000ea20008000c00 */
[----:B0-----:R-:W-:Y:S01]  /*9cb0*/  FADD R18, -R5, R13 ;  /* 0x0000000d05127221 */ /* 0x001fe20000000100 */
[----:B-1----:R-:W-:Y:S01]  /*9cc0*/  @!P0 FMUL R22, R22, 4096 ;  /* 0x4580000016168820 */ /* 0x002fe20000400000 */
[----:B------:R-:W-:Y:S02]  /*9cd0*/  FADD R19, -R4, R12 ;  /* 0x0000000c04137221 */ /* 0x000fe40000000100 */
[----:B------:R-:W0:Y:S01]  /*9ce0*/  MUFU.RSQ R7, R7 ;  /* 0x0000000700077308 */ /* 0x000e220000001400 */
[----:B------:R-:W-:Y:S01]  /*9cf0*/  FMUL R12, R18, R18 ;  /* 0x00000012120c7220 */ /* 0x000fe20000400000 */
[----:B------:R-:W-:Y:S01]  /*9d00*/  FMUL R13, R22, R22 ;  /* 0x00000016160d7220 */ /* 0x000fe20000400000 */
[----:B------:R-:W-:-:S02]  /*9d10*/  FADD R24, -R4, R14 ;  /* 0x0000000e04187221 */ /* 0x000fc40000000100 */
[----:B------:R-:W-:Y:S01]  /*9d20*/  FFMA R28, R19, R19, R12 ;  /* 0x00000013131c7223 */ /* 0x000fe2000000000c */
[----:B------:R-:W-:Y:S01]  /*9d30*/  FMUL R12, R22, R13 ;  /* 0x0000000d160c7220 */ /* 0x000fe20000400000 */
[----:B------:R-:W-:Y:S02]  /*9d40*/  FADD R22, -R5, R15 ;  /* 0x0000000f05167221 */ /* 0x000fe40000000100 */
[----:B------:R-:W-:Y:S01]  /*9d50*/  FADD R28, R28, 0.0010000000474974513054 ;  /* 0x3a83126f1c1c7421 */ /* 0x000fe20000000000 */
[----:B------:R-:W-:Y:S01]  /*9d60*/  FFMA R26, R23, R12, R26 ;  /* 0x0000000c171a7223 */ /* 0x000fe2000000001a */
[----:B------:R-:W-:Y:S01]  /*9d70*/  FMUL R13, R22, R22 ;  /* 0x00000016160d7220 */ /* 0x000fe20000400000 */
[----:B------:R-:W-:Y:S02]  /*9d80*/  FFMA R12, R16, R12, R27 ;  /* 0x0000000c100c7223 */ /* 0x000fe4000000001b */
[----:B------:R-:W-:Y:S01]  /*9d90*/  FSETP.GEU.AND P0, PT, |R28|, 1.175494350822287508e-38, PT ;  /* 0x008000001c00780b */ /* 0x000fe20003f0e200 */
[----:B------:R-:W-:Y:S01]  /*9da0*/  FFMA R13, R24, R24, R13 ;  /* 0x00000018180d7223 */ /* 0x000fe2000000000d */
[----:B0-----:R-:W-:-:S03]  /*9db0*/  @!P1 FMUL R7, R7, 4096 ;  /* 0x4580000007079820 */ /* 0x001fc60000400000 */
[----:B------:R-:W-:Y:S01]  /*9dc0*/  FADD R23, R13, 0.0010000000474974513054 ;  /* 0x3a83126f0d177421 */ /* 0x000fe20000000000 */
[----:B------:R-:W-:-:S04]  /*9dd0*/  FMUL R14, R7, R7 ;  /* 0x00000007070e7220 */ /* 0x000fc80000400000 */
[----:B------:R-:W-:Y:S01]  /*9de0*/  FSETP.GEU.AND P1, PT, |R23|, 1.175494350822287508e-38, PT ;  /* 0x008000001700780b */ /* 0x000fe20003f2e200 */
[----:B------:R-:W-:Y:S02]  /*9df0*/  FMUL R14, R7, R14 ;  /* 0x0000000e070e7220 */ /* 0x000fe40000400000 */
[----:B------:R-:W-:Y:S02]  /*9e00*/  @!P0 FMUL R28, R28, 16777216 ;  /* 0x4b8000001c1c8820 */ /* 0x000fe40000400000 */
[-C--:B------:R-:W-:Y:S02]  /*9e10*/  FFMA R26, R25, R14.reuse, R26 ;  /* 0x0000000e191a7223 */ /* 0x080fe4000000001a */
[----:B------:R-:W0:Y:S01]  /*9e20*/  MUFU.RSQ R16, R28 ;  /* 0x0000001c00107308 */ /* 0x000e220000001400 */
[----:B--2---:R-:W-:Y:S01]  /*9e30*/  FADD R7, -R5, R9 ;  /* 0x0000000905077221 */ /* 0x004fe20000000100 */
[----:B------:R-:W-:Y:S01]  /*9e40*/  FFMA R9, R17, R14, R12 ;  /* 0x0000000e11097223 */ /* 0x000fe2000000000c */
[----:B------:R-:W-:Y:S01]  /*9e50*/  FADD R17, -R4, R8 ;  /* 0x0000000804117221 */ /* 0x000fe20000000100 */
[----:B------:R-:W1:Y:S01]  /*9e60*/  LDS.128 R12, [UR4+0x5e0] ;  /* 0x0005e004ff0c7984 */ /* 0x000e620008000c00 */
[----:B------:R-:W-:Y:S01]  /*9e70*/  FMUL R8, R7, R7 ;  /* 0x0000000707087220 */ /* 0x000fe20000400000 */
[----:B------:R-:W-:-:S03]  /*9e80*/  @!P1 FMUL R23, R23, 16777216 ;  /* 0x4b80000017179820 */ /* 0x000fc60000400000 */
        /* <DEDUP_REMOVED lines=12> */
[----:B------:R-:W-:Y:S01]  /*9f50*/  FMUL R11, R8, R8 ;  /* 0x00000008080b7220 */ /* 0x000fe20000400000 */
[----:B------:R-:W-:Y:S01]  /*9f60*/  @!P0 FMUL R27, R27, 16777216 ;  /* 0x4b8000001b1b8820 */ /* 0x000fe20000400000 */
[----:B------:R-:W-:Y:S02]  /*9f70*/  FMUL R10, R18, R18 ;  /* 0x00000012120a7220 */ /* 0x000fe40000400000 */
[----:B------:R-:W-:Y:S01]  /*9f80*/  FMUL R11, R8, R11 ;  /* 0x0000000b080b7220 */ /* 0x000fe20000400000 */
[----:B------:R-:W0:Y:S01]  /*9f90*/  MUFU.RSQ R19, R27 ;  /* 0x0000001b00137308 */ /* 0x000e220000001400 */
[----:B------:R-:W-:-:S02]  /*9fa0*/  FFMA R10, R25, R25, R10 ;  /* 0x00000019190a7223 */ /* 0x000fc4000000000a */
[-C--:B------:R-:W-:Y:S01]  /*9fb0*/  FFMA R26, R24, R11.reuse, R29 ;  /* 0x0000000b181a7223 */ /* 0x080fe2000000001d */
[----:B------:R-:W-:Y:S01]  /*9fc0*/  FFMA R24, R22, R11, R9 ;  /* 0x0000000b16187223 */ /* 0x000fe20000000009 */
[----:B------:R-:W-:Y:S02]  /*9fd0*/  FADD R29, R10, 0.0010000000474974513054 ;  /* 0x3a83126f0a1d7421 */ /* 0x000fe40000000000 */
[----:B------:R-:W2:Y:S01]  /*9fe0*/  LDS.128 R8, [UR4+0x5f0] ;  /* 0x0005f004ff087984 */ /* 0x000ea20008000c00 */
[----:B-1----:R-:W-:Y:S01]  /*9ff0*/  FADD R16, -R5, R13 ;  /* 0x0000000d05107221 */ /* 0x002fe20000000100 */
[C---:B------:R-:W-:Y:S01]  /*a000*/  FADD R22, -R4.reuse, R12 ;  /* 0x0000000c04167221 */ /* 0x040fe20000000100 */
[----:B------:R-:W-:Y:S01]  /*a010*/  FSETP.GEU.AND P1, PT, |R29|, 1.175494350822287508e-38, PT ;  /* 0x008000001d00780b */ /* 0x000fe20003f2e200 */
[----:B------:R-:W-:Y:S01]  /*a020*/  FADD R23, -R4, R14 ;  /* 0x0000000e04177221 */ /* 0x000fe20000000100 */
[----:B------:R-:W-:-:S04]  /*a030*/  FMUL R13, R16, R16 ;  /* 0x00000010100d7220 */ /* 0x000fc80000400000 */
[----:B------:R-:W-:Y:S01]  /*a040*/  FFMA R13, R22, R22, R13 ;  /* 0x00000016160d7223 */ /* 0x000fe2000000000d */
[----:B0-----:R-:W-:-:S03]  /*a050*/  @!P0 FMUL R19, R19, 4096 ;  /* 0x4580000013138820 */ /* 0x001fc60000400000 */
[----:B------:R-:W-:Y:S01]  /*a060*/  FADD R13, R13, 0.0010000000474974513054 ;  /* 0x3a83126f0d0d7421 */ /* 0x000fe20000000000 */
[----:B------:R-:W-:Y:S02]  /*a070*/  FMUL R12, R19, R19 ;  /* 0x00000013130c7220 */ /* 0x000fe40000400000 */
[----:B------:R-:W-:Y:S02]  /*a080*/  @!P1 FMUL R29, R29, 16777216 ;  /* 0x4b8000001d1d9820 */ /* 0x000fe40000400000 */
[----:B------:R-:W-:Y:S01]  /*a090*/  FMUL R27, R19, R12 ;  /* 0x0000000c131b7220 */ /* 0x000fe20000400000 */
[----:B------:R-:W-:Y:S01]  /*a0a0*/  FSETP.GEU.AND P0, PT, |R13|, 1.175494350822287508e-38, PT ;  /* 0x008000000d00780b */ /* 0x000fe20003f0e200 */
[----:B------:R-:W0:Y:S01]  /*a0b0*/  MUFU.RSQ R12, R29 ;  /* 0x0000001d000c7308 */ /* 0x000e220000001400 */
[----:B------:R-:W-:Y:S01]  /*a0c0*/  FADD R19, -R5, R15 ;  /* 0x0000000f05137221 */ /* 0x000fe20000000100 */
[-C--:B------:R-:W-:Y:S01]  /*a0d0*/  FFMA R28, R17, R27.reuse, R26 ;  /* 0x0000001b111c7223 */ /* 0x080fe2000000001a */
[----:B------:R-:W-:-:S02]  /*a0e0*/  FFMA R27, R7, R27, R24 ;  /* 0x0000001b071b7223 */ /* 0x000fc40000000018 */
[----:B------:R-:W-:-:S04]  /*a0f0*/  FMUL R14, R19, R19 ;  /* 0x00000013130e7220 */ /* 0x000fc80000400000 */
[----:B------:R-:W-:-:S03]  /*a100*/  FFMA R14, R23, R23, R14 ;  /* 0x00000017170e7223 */ /* 0x000fc6000000000e */
[----:B------:R-:W-:Y:S01]  /*a110*/  @!P0 FMUL R13, R13, 16777216 ;  /* 0x4b8000000d0d8820 */ /* 0x000fe20000400000 */
[----:B------:R-:W-:-:S03]  /*a120*/  FADD R26, R14, 0.0010000000474974513054 ;  /* 0x3a83126f0e1a7421 */ /* 0x000fc60000000000 */
[----:B------:R1:W3:Y:S01]  /*a130*/  MUFU.RSQ R24, R13 ;  /* 0x0000000d00187308 */ /* 0x0002e20000001400 */
[----:B0-----:R-:W-:Y:S01]  /*a140*/  @!P1 FMUL R12, R12, 4096 ;  /* 0x458000000c0c9820 */ /* 0x001fe20000400000 */
[----:B------:R-:W-:Y:S01]  /*a150*/  FSETP.GEU.AND P1, PT, |R26|, 1.175494350822287508e-38, PT ;  /* 0x008000001a00780b */ /* 0x000fe20003f2e200 */
[----:B--2---:R-:W-:Y:S02]  /*a160*/  FADD R7, -R5, R9 ;  /* 0x0000000905077221 */ /* 0x004fe40000000100 */
[----:B------:R-:W-:Y:S01]  /*a170*/  FMUL R9, R12, R12 ;  /* 0x0000000c0c097220 */ /* 0x000fe20000400000 */
[----:B------:R-:W-:Y:S01]  /*a180*/  FADD R17, -R4, R8 ;  /* 0x0000000804117221 */ /* 0x000fe20000000100 */
[----:B------:R-:W-:Y:S02]  /*a190*/  FMUL R8, R7, R7 ;  /* 0x0000000707087220 */ /* 0x000fe40000400000 */
[----:B------:R-:W-:Y:S02]  /*a1a0*/  FMUL R9, R12, R9 ;  /* 0x000000090c097220 */ /* 0x000fe40000400000 */
[----:B-1----:R-:W0:Y:S01]  /*a1b0*/  LDS.128 R12, [UR4+0x600] ;  /* 0x00060004ff0c7984 */ /* 0x002e220008000c00 */
[----:B------:R-:W-:Y:S01]  /*a1c0*/  FFMA R8, R17, R17, R8 ;  /* 0x0000001111087223 */ /* 0x000fe20000000008 */
[-C--:B------:R-:W-:Y:S01]  /*a1d0*/  FFMA R25, R25, R9.reuse, R28 ;  /* 0x0000000919197223 */ /* 0x080fe2000000001c */
[----:B------:R-:W-:Y:S01]  /*a1e0*/  FFMA R9, R18, R9, R27 ;  /* 0x0000000912097223 */ /* 0x000fe2000000001b */
[----:B------:R-:W-:Y:S01]  /*a1f0*/  @!P1 FMUL R26, R26, 16777216 ;  /* 0x4b8000001a1a9820 */ /* 0x000fe20000400000 */
[----:B------:R-:W-:Y:S01]  /*a200*/  FADD R27, R8, 0.0010000000474974513054 ;  /* 0x3a83126f081b7421 */ /* 0x000fe20000000000 */
[----:B---3--:R-:W-:Y:S01]  /*a210*/  @!P0 FMUL R24, R24, 4096 ;  /* 0x4580000018188820 */ /* 0x008fe20000400000 */
[----:B------:R-:W-:Y:S01]  /*a220*/  FADD R18, -R5, R11 ;  /* 0x0000000b05127221 */ /* 0x000fe20000000100 */
[----:B------:R-:W1:Y:S02]  /*a230*/  MUFU.RSQ R8, R26 ;  /* 0x0000001a00087308 */ /* 0x000e640000001400 */
[----:B------:R-:W-:Y:S01]  /*a240*/  FSETP.GEU.AND P0, PT, |R27|, 1.175494350822287508e-38, PT ;  /* 0x008000001b00780b */ /* 0x000fe20003f0e200 */
[----:B------:R-:W-:-:S04]  /*a250*/  FMUL R29, R24, R24 ;  /* 0x00000018181d7220 */ /* 0x000fc80000400000 */
[----:B------:R-:W-:-:S04]  /*a260*/  FMUL R28, R24, R29 ;  /* 0x0000001d181c7220 */ /* 0x000fc80000400000 */
[----:B------:R-:W-:Y:S01]  /*a270*/  FFMA R11, R22, R28, R25 ;  /* 0x0000001c160b7223 */ /* 0x000fe20000000019 */
[----:B------:R-:W-:Y:S01]  /*a280*/  FADD R22, -R4, R10 ;  /* 0x0000000a04167221 */ /* 0x000fe20000000100 */
[----:B------:R-:W-:Y:S01]  /*a290*/  FMUL R25, R18, R18 ;  /* 0x0000001212197220 */ /* 0x000fe20000400000 */
[----:B------:R-:W-:Y:S01]  /*a2a0*/  FFMA R28, R16, R28, R9 ;  /* 0x0000001c101c7223 */ /* 0x000fe20000000009 */
[----:B------:R-:W-:Y:S02]  /*a2b0*/  @!P0 FMUL R27, R27, 16777216 ;  /* 0x4b8000001b1b8820 */ /* 0x000fe40000400000 */
[----:B------:R-:W-:Y:S01]  /*a2c0*/  FFMA R24, R22, R22, R25 ;  /* 0x0000001616187223 */ /* 0x000fe20000000019 */
[----:B-1----:R-:W-:Y:S01]  /*a2d0*/  @!P1 FMUL R8, R8, 4096 ;  /* 0x4580000008089820 */ /* 0x002fe20000400000 */
[----:B------:R-:W1:Y:S02]  /*a2e0*/  MUFU.RSQ R25, R27 ;  /* 0x0000001b00197308 */ /* 0x000e640000001400 */
[----:B------:R-:W-:Y:S01]  /*a2f0*/  FADD R24, R24, 0.0010000000474974513054 ;  /* 0x3a83126f18187421 */ /* 0x000fe20000000000 */
[----:B------:R-:W-:-:S04]  /*a300*/  FMUL R9, R8, R8 ;  /* 0x0000000808097220 */ /* 0x000fc80000400000 */
[----:B------:R-:W-:Y:S01]  /*a310*/  FSETP.GEU.AND P1, PT, |R24|, 1.175494350822287508e-38, PT ;  /* 0x008000001800780b */ /* 0x000fe20003f2e200 */
[----:B------:R-:W-:-:S04]  /*a320*/  FMUL R8, R8, R9 ;  /* 0x0000000908087220 */ /* 0x000fc80000400000 */
[-C--:B------:R-:W-:Y:S01]  /*a330*/  FFMA R26, R23, R8.reuse, R11 ;  /* 0x00000008171a7223 */ /* 0x080fe2000000000b */
[----:B0-----:R-:W-:Y:S01]  /*a340*/  FADD R16, -R5, R13 ;  /* 0x0000000d05107221 */ /* 0x001fe20000000100 */
[----:B------:R-:W-:Y:S01]  /*a350*/  FFMA R28, R19, R8, R28 ;  /* 0x00000008131c7223 */ /* 0x000fe2000000001c */
[----:B------:R-:W-:Y:S01]  /*a360*/  FADD R19, -R4, R12 ;  /* 0x0000000c04137221 */ /* 0x000fe20000000100 */
[----:B------:R-:W0:Y:S01]  /*a370*/  LDS.128 R8, [UR4+0x610] ;  /* 0x00061004ff087984 */ /* 0x000e220008000c00 */
[----:B------:R-:W-:Y:S01]  /*a380*/  FMUL R13, R16, R16 ;  /* 0x00000010100d7220 */ /* 0x000fe20000400000 */
[----:B-1----:R-:W-:Y:S01]  /*a390*/  @!P0 FMUL R25, R25, 4096 ;  /* 0x4580000019198820 */ /* 0x002fe20000400000 */
[----:B------:R-:W-:Y:S01]  /*a3a0*/  FADD R23, -R5, R15 ;  /* 0x0000000f05177221 */ /* 0x000fe20000000100 */
[----:B------:R-:W-:Y:S01]  /*a3b0*/  @!P1 FMUL R24, R24, 16777216 ;  /* 0x4b80000018189820 */ /* 0x000fe20000400000 */
[----:B------:R-:W-:Y:S01]  /*a3c0*/  FFMA R29, R19, R19, R13 ;  /* 0x00000013131d7223 */ /* 0x000fe2000000000d */
[----:B------:R-:W-:-:S02]  /*a3d0*/  FMUL R12, R25, R25 ;  /* 0x00000019190c7220 */ /* 0x000fc40000400000 */
[----:B------:R-:W1:Y:S01]  /*a3e0*/  MUFU.RSQ R13, R24 ;  /* 0x00000018000d7308 */ /* 0x000e620000001400 */
[----:B------:R-:W-:Y:S01]  /*a3f0*/  FADD R29, R29, 0.0010000000474974513054 ;  /* 0x3a83126f1d1d7421 */ /* 0x000fe20000000000 */
[----:B------:R-:W-:Y:S01]  /*a400*/  FMUL R12, R25, R12 ;  /* 0x0000000c190c7220 */ /* 0x000fe20000400000 */
[----:B------:R-:W-:Y:S01]  /*a410*/  FADD R25, -R4, R14 ;  /* 0x0000000e04197221 */ /* 0x000fe20000000100 */
[----:B------:R-:W-:Y:S02]  /*a420*/  FMUL R14, R23, R23 ;  /* 0x00000017170e7220 */ /* 0x000fe40000400000 */
[----:B------:R-:W-:Y:S01]  /*a430*/  FSETP.GEU.AND P0, PT, |R29|, 1.175494350822287508e-38, PT ;  /* 0x008000001d00780b */ /* 0x000fe20003f0e200 */
[-C--:B------:R-:W-:Y:S01]  /*a440*/  FFMA R15, R17, R12.reuse, R26 ;  /* 0x0000000c110f7223 */ /* 0x080fe2000000001a */
[----:B------:R-:W-:Y:S01]  /*a450*/  FFMA R14, R25, R25, R14 ;  /* 0x00000019190e7223 */ /* 0x000fe2000000000e */
[----:B------:R-:W-:-:S03]  /*a460*/  FFMA R28, R7, R12, R28 ;  /* 0x0000000c071c7223 */ /* 0x000fc6000000001c */
[----:B------:R-:W-:Y:S01]  /*a470*/  FADD R27, R14, 0.0010000000474974513054 ;  /* 0x3a83126f0e1b7421 */ /* 0x000fe20000000000 */
[----:B-1----:R-:W-:-:S04]  /*a480*/  @!P1 FMUL R13, R13, 4096 ;  /* 0x458000000d0d9820 */ /* 0x002fc80000400000 */
[----:B------:R-:W-:Y:S02]  /*a490*/  FSETP.GEU.AND P1, PT, |R27|, 1.175494350822287508e-38, PT ;  /* 0x008000001b00780b */ /* 0x000fe40003f2e200 */
[----:B------:R-:W-:Y:S01]  /*a4a0*/  @!P0 FMUL R29, R29, 16777216 ;  /* 0x4b8000001d1d8820 */ /* 0x000fe20000400000 */
[----:B------:R-:W-:-:S03]  /*a4b0*/  FMUL R12, R13, R13 ;  /* 0x0000000d0d0c7220 */ /* 0x000fc60000400000 */
[----:B------:R-:W1:Y:S01]  /*a4c0*/  MUFU.RSQ R17, R29 ;  /* 0x0000001d00117308 */ /* 0x000e620000001400 */
[----:B------:R-:W-:-:S04]  /*a4d0*/  FMUL R13, R13, R12 ;  /* 0x0000000c0d0d7220 */ /* 0x000fc80000400000 */
[-C--:B------:R-:W-:Y:S02]  /*a4e0*/  FFMA R22, R22, R13.reuse, R15 ;  /* 0x0000000d16167223 */ /* 0x080fe4000000000f */
[----:B------:R-:W-:Y:S01]  /*a4f0*/  @!P1 FMUL R27, R27, 16777216 ;  /* 0x4b8000001b1b9820 */ /* 0x000fe20000400000 */
[----:B0-----:R-:W-:Y:S01]  /*a500*/  FADD R7, -R5, R9 ;  /* 0x0000000905077221 */ /* 0x001fe20000000100 */
[----:B------:R-:W-:Y:S01]  /*a510*/  FFMA R9, R18, R13, R28 ;  /* 0x0000000d12097223 */ /* 0x000fe2000000001c */
[----:B------:R-:W-:Y:S01]  /*a520*/  FADD R18, -R4, R8 ;  /* 0x0000000804127221 */ /* 0x000fe20000000100 */
[----:B------:R-:W0:Y:S01]  /*a530*/  MUFU.RSQ R26, R27 ;  /* 0x0000001b001a7308 */ /* 0x000e220000001400 */
[----:B------:R-:W-:Y:S01]  /*a540*/  FMUL R8, R7, R7 ;  /* 0x0000000707087220 */ /* 0x000fe20000400000 */
[----:B------:R-:W2:Y:S03]  /*a550*/  LDS.128 R12, [UR4+0x620] ;  /* 0x00062004ff0c7984 */ /* 0x000ea60008000c00 */
[----:B------:R-:W-:Y:S01]  /*a560*/  FFMA R8, R18, R18, R8 ;  /* 0x0000001212087223 */ /* 0x000fe20000000008 */
[----:B-1----:R-:W-:-:S03]  /*a570*/  @!P0 FMUL R17, R17, 4096 ;  /* 0x4580000011118820 */ /* 0x002fc60000400000 */
[----:B------:R-:W-:Y:S01]  /*a580*/  FADD R24, R8, 0.0010000000474974513054 ;  /* 0x3a83126f08187421 */ /* 0x000fe20000000000 */
[----:B------:R-:W-:-:S04]  /*a590*/  FMUL R8, R17, R17 ;  /* 0x0000001111087220 */ /* 0x000fc80000400000 */
[----:B------:R-:W-:Y:S01]  /*a5a0*/  FSETP.GEU.AND P0, PT, |R24|, 1.175494350822287508e-38, PT ;  /* 0x008000001800780b */ /* 0x000fe20003f0e200 */
[----:B------:R-:W-:Y:S01]  /*a5b0*/  FMUL R28, R17, R8 ;  /* 0x00000008111c7220 */ /* 0x000fe20000400000 */
[----:B0-----:R-:W-:-:S03]  /*a5c0*/  @!P1 FMUL R26, R26, 4096 ;  /* 0x458000001a1a9820 */ /* 0x001fc60000400000 */
[----:B------:R-:W-:Y:S01]  /*a5d0*/  FFMA R8, R19, R28, R22 ;  /* 0x0000001c13087223 */ /* 0x000fe20000000016 */
[----:B------:R-:W-:Y:S01]  /*a5e0*/  FADD R22, -R4, R10 ;  /* 0x0000000a04167221 */ /* 0x000fe20000000100 */
[----:B------:R-:W-:Y:S01]  /*a5f0*/  FMUL R17, R26, R26 ;  /* 0x0000001a1a117220 */ /* 0x000fe20000400000 */
[----:B------:R-:W-:-:S03]  /*a600*/  FFMA R28, R16, R28, R9 ;  /* 0x0000001c101c7223 */ /* 0x000fc60000000009 */
[----:B------:R-:W-:Y:S01]  /*a610*/  FMUL R26, R26, R17 ;  /* 0x000000111a1a7220 */ /* 0x000fe20000400000 */
[----:B------:R-:W-:Y:S01]  /*a620*/  FADD R17, -R5, R11 ;  /* 0x0000000b05117221 */ /* 0x000fe20000000100 */
[----:B------:R-:W-:Y:S02]  /*a630*/  @!P0 FMUL R24, R24, 16777216 ;  /* 0x4b80000018188820 */ /* 0x000fe40000400000 */
[-C--:B------:R-:W-:Y:S01]  /*a640*/  FFMA R25, R25, R26.reuse, R8 ;  /* 0x0000001a19197223 */ /* 0x080fe20000000008 */
[----:B------:R-:W-:Y:S01]  /*a650*/  FMUL R19, R17, R17 ;  /* 0x0000001111137220 */ /* 0x000fe20000400000 */
[----:B------:R-:W0:Y:S01]  /*a660*/  LDS.128 R8, [UR4+0x630] ;  /* 0x00063004ff087984 */ /* 0x000e220008000c00 */
[----:B------:R-:W-:Y:S01]  /*a670*/  FFMA R28, R23, R26, R28 ;  /* 0x0000001a171c7223 */ /* 0x000fe2000000001c */
[----:B------:R-:W1:Y:S01]  /*a680*/  MUFU.RSQ R24, R24 ;  /* 0x0000001800187308 */ /* 0x000e620000001400 */
[----:B------:R-:W-:-:S04]  /*a690*/  FFMA R19, R22, R22, R19 ;  /* 0x0000001616137223 */ /* 0x000fc80000000013 */
[----:B------:R-:W-:Y:S01]  /*a6a0*/  FADD R27, R19, 0.0010000000474974513054 ;  /* 0x3a83126f131b7421 */ /* 0x000fe20000000000 */
[----:B--2---:R-:W-:-:S04]  /*a6b0*/  FADD R16, -R5, R13 ;  /* 0x0000000d05107221 */ /* 0x004fc80000000100 */
[----:B------:R-:W-:Y:S01]  /*a6c0*/  FSETP.GEU.AND P1, PT, |R27|, 1.175494350822287508e-38, PT ;  /* 0x008000001b00780b */ /* 0x000fe20003f2e200 */
[----:B------:R-:W-:Y:S01]  /*a6d0*/  FADD R19, -R4, R12 ;  /* 0x0000000c04137221 */ /* 0x000fe20000000100 */
[----:B------:R-:W-:Y:S01]  /*a6e0*/  FADD R23, -R5, R15 ;  /* 0x0000000f05177221 */ /* 0x000fe20000000100 */
[----:B------:R-:W-:-:S03]  /*a6f0*/  FMUL R12, R16, R16 ;  /* 0x00000010100c7220 */ /* 0x000fc60000400000 */
[----:B------:R-:W-:Y:S01]  /*a700*/  FMUL R15, R23, R23 ;  /* 0x00000017170f7220 */ /* 0x000fe20000400000 */
[----:B-1----:R-:W-:Y:S01]  /*a710*/  @!P0 FMUL R24, R24, 4096 ;  /* 0x4580000018188820 */ /* 0x002fe20000400000 */
[----:B------:R-:W-:-:S03]  /*a720*/  FFMA R26, R19, R19, R12 ;  /* 0x00000013131a7223 */ /* 0x000fc6000000000c */
[----:B------:R-:W-:Y:S01]  /*a730*/  FMUL R13, R24, R24 ;  /* 0x00000018180d7220 */ /* 0x000fe20000400000 */
[----:B------:R-:W-:Y:S01]  /*a740*/  FADD R26, R26, 0.0010000000474974513054 ;  /* 0x3a83126f1a1a7421 */ /* 0x000fe20000000000 */
[----:B------:R-:W-:Y:S02]  /*a750*/  @!P1 FMUL R27, R27, 16777216 ;  /* 0x4b8000001b1b9820 */ /* 0x000fe40000400000 */
[----:B------:R-:W-:Y:S01]  /*a760*/  FMUL R12, R24, R13 ;  /* 0x0000000d180c7220 */ /* 0x000fe20000400000 */
[----:B------:R-:W-:Y:S01]  /*a770*/  FADD R24, -R4, R14 ;  /* 0x0000000e04187221 */ /* 0x000fe20000000100 */
[----:B------:R-:W1:Y:S01]  /*a780*/  MUFU.RSQ R13, R27 ;  /* 0x0000001b000d7308 */ /* 0x000e620000001400 */
[----:B------:R-:W-:Y:S01]  /*a790*/  FSETP.GEU.AND P0, PT, |R26|, 1.175494350822287508e-38, PT ;  /* 0x008000001a00780b */ /* 0x000fe20003f0e200 */
[----:B------:R-:W-:Y:S01]  /*a7a0*/  FFMA R28, R7, R12, R28 ;  /* 0x0000000c071c7223 */ /* 0x000fe2000000001c */
[----:B------:R-:W-:Y:S01]  /*a7b0*/  FFMA R14, R24, R24, R15 ;  /* 0x00000018180e7223 */ /* 0x000fe2000000000f */
[----:B------:R-:W-:-:S03]  /*a7c0*/  FFMA R15, R18, R12, R25 ;  /* 0x0000000c120f7223 */ /* 0x000fc60000000019 */
[----:B------:R-:W-:Y:S01]  /*a7d0*/  FADD R25, R14, 0.0010000000474974513054 ;  /* 0x3a83126f0e197421 */ /* 0x000fe20000000000 */
[----:B0-----:R-:W-:-:S04]  /*a7e0*/  FADD R7, -R5, R9 ;  /* 0x0000000905077221 */ /* 0x001fc80000000100 */
[----:B------:R-:W-:Y:S01]  /*a7f0*/  FSETP.GEU.AND P2, PT, |R25|, 1.175494350822287508e-38, PT ;  /* 0x008000001900780b */ /* 0x000fe20003f4e200 */
[----:B------:R-:W-:Y:S01]  /*a800*/  FADD R18, -R4, R8 ;  /* 0x0000000804127221 */ /* 0x000fe20000000100 */
[----:B------:R-:W-:Y:S01]  /*a810*/  @!P0 FMUL R26, R26, 16777216 ;  /* 0x4b8000001a1a8820 */ /* 0x000fe20000400000 */
[----:B------:R-:W-:Y:S01]  /*a820*/  FMUL R9, R7, R7 ;  /* 0x0000000707097220 */ /* 0x000fe20000400000 */
[----:B-1----:R-:W-:-:S03]  /*a830*/  @!P1 FMUL R13, R13, 4096 ;  /* 0x458000000d0d9820 */ /* 0x002fc60000400000 */
[----:B------:R-:W-:Y:S01]  /*a840*/  FFMA R9, R18, R18, R9 ;  /* 0x0000001212097223 */ /* 0x000fe20000000009 */
[----:B------:R-:W0:Y:S01]  /*a850*/  MUFU.RSQ R26, R26 ;  /* 0x0000001a001a7308 */ /* 0x000e220000001400 */
[----:B------:R-:W-:-:S04]  /*a860*/  FMUL R8, R13, R13 ;  /* 0x0000000d0d087220 */ /* 0x000fc80000400000 */
[----:B------:R-:W-:Y:S01]  /*a870*/  FMUL R13, R13, R8 ;  /* 0x000000080d0d7220 */ /* 0x000fe20000400000 */
[----:B------:R-:W-:Y:S01]  /*a880*/  @!P2 FMUL R25, R25, 16777216 ;  /* 0x4b8000001919a820 */ /* 0x000fe20000400000 */
[----:B------:R-:W-:Y:S02]  /*a890*/  FADD R8, R9, 0.0010000000474974513054 ;  /* 0x3a83126f09087421 */ /* 0x000fe40000000000 */
[-C--:B------:R-:W-:Y:S01]  /*a8a0*/  FFMA R22, R22, R13.reuse, R15 ;  /* 0x0000000d16167223 */ /* 0x080fe2000000000f */
[----:B------:R-:W-:Y:S01]  /*a8b0*/  FFMA R17, R17, R13, R28 ;  /* 0x0000000d11117223 */ /* 0x000fe2000000001c */
[----:B------:R-:W1:Y:S01]  /*a8c0*/  MUFU.RSQ R9, R25 ;  /* 0x0000001900097308 */ /* 0x000e620000001400 */
[----:B------:R-:W2:Y:S01]  /*a8d0*/  LDS.128 R12, [UR4+0x640] ;  /* 0x00064004ff0c7984 */ /* 0x000ea20008000c00 */
[----:B------:R-:W-:Y:S01]  /*a8e0*/  FSETP.GEU.AND P1, PT, |R8|, 1.175494350822287508e-38, PT ;  /* 0x008000000800780b */ /* 0x000fe20003f2e200 */
[----:B0-----:R-:W-:-:S04]  /*a8f0*/  @!P0 FMUL R26, R26, 4096 ;  /* 0x458000001a1a8820 */ /* 0x001fc80000400000 */
[----:B------:R-:W-:-:S04]  /*a900*/  FMUL R27, R26, R26 ;  /* 0x0000001a1a1b7220 */ /* 0x000fc80000400000 */
[----:B------:R-:W-:-:S04]  /*a910*/  FMUL R28, R26, R27 ;  /* 0x0000001b1a1c7220 */ /* 0x000fc80000400000 */
[----:B------:R-:W-:Y:S01]  /*a920*/  @!P1 FMUL R8, R8, 16777216 ;  /* 0x4b80000008089820 */ /* 0x000fe20000400000 */
[----:B-1----:R-:W-:Y:S01]  /*a930*/  @!P2 FMUL R9, R9, 4096 ;  /* 0x458000000909a820 */ /* 0x002fe20000400000 */
[-C--:B------:R-:W-:Y:S01]  /*a940*/  FFMA R27, R19, R28.reuse, R22 ;  /* 0x0000001c131b7223 */ /* 0x080fe20000000016 */
[----:B------:R-:W-:Y:S01]  /*a950*/  FADD R19, -R5, R11 ;  /* 0x0000000b05137221 */ /* 0x000fe20000000100 */
[----:B------:R-:W-:Y:S01]  /*a960*/  FFMA R16, R16, R28, R17 ;  /* 0x0000001c10107223 */ /* 0x000fe20000000011 */
[----:B------:R-:W-:Y:S01]  /*a970*/  FMUL R28, R9, R9 ;  /* 0x00000009091c7220 */ /* 0x000fe20000400000 */
[----:B------:R-:W-:Y:S01]  /*a980*/  FADD R22, -R4, R10 ;  /* 0x0000000a04167221 */ /* 0x000fe20000000100 */
[----:B------:R-:W-:Y:S01]  /*a990*/  FMUL R11, R19, R19 ;  /* 0x00000013130b7220 */ /* 0x000fe20000400000 */
[----:B------:R0:W1:Y:S01]  /*a9a0*/  MUFU.RSQ R26, R8 ;  /* 0x00000008001a7308 */ /* 0x0000620000001400 */
[----:B------:R-:W-:Y:S02]  /*a9b0*/  FMUL R28, R9, R28 ;  /* 0x0000001c091c7220 */ /* 0x000fe40000400000 */
[----:B------:R-:W-:-:S02]  /*a9c0*/  FFMA R17, R22, R22, R11 ;  /* 0x0000001616117223 */ /* 0x000fc4000000000b */
[-C--:B------:R-:W-:Y:S01]  /*a9d0*/  FFMA R27, R24, R28.reuse, R27 ;  /* 0x0000001c181b7223 */ /* 0x080fe2000000001b */
[----:B------:R-:W-:Y:S01]  /*a9e0*/  FFMA R16, R23, R28, R16 ;  /* 0x0000001c17107223 */ /* 0x000fe20000000010 */
[----:B------:R-:W-:Y:S01]  /*a9f0*/  FADD R28, R17, 0.0010000000474974513054 ;  /* 0x3a83126f111c7421 */ /* 0x000fe20000000000 */
[----:B0-----:R-:W0:Y:S04]  /*aa00*/  LDS.128 R8, [UR4+0x650] ;  /* 0x00065004ff087984 */ /* 0x001e280008000c00 */
[----:B------:R-:W-:Y:S01]  /*aa10*/  FSETP.GEU.AND P0, PT, |R28|, 1.175494350822287508e-38, PT ;  /* 0x008000001c00780b */ /* 0x000fe20003f0e200 */
[----:B--2---:R-:W-:Y:S01]  /*aa20*/  FADD R17, -R5, R13 ;  /* 0x0000000d05117221 */ /* 0x004fe20000000100 */
[----:B-1----:R-:W-:Y:S01]  /*aa30*/  @!P1 FMUL R26, R26, 4096 ;  /* 0x458000001a1a9820 */ /* 0x002fe20000400000 */
[C---:B------:R-:W-:Y:S01]  /*aa40*/  FADD R23, -R4.reuse, R12 ;  /* 0x0000000c04177221 */ /* 0x040fe20000000100 */
[----:B------:R-:W-:Y:S01]  /*aa50*/  FADD R24, -R4, R14 ;  /* 0x0000000e04187221 */ /* 0x000fe20000000100 */
[----:B------:R-:W-:Y:S01]  /*aa60*/  FMUL R12, R17, R17 ;  /* 0x00000011110c7220 */ /* 0x000fe20000400000 */
[----:B------:R-:W-:-:S03]  /*aa70*/  FMUL R25, R26, R26 ;  /* 0x0000001a1a197220 */ /* 0x000fc60000400000 */
[----:B------:R-:W-:Y:S01]  /*aa80*/  FFMA R12, R23, R23, R12 ;  /* 0x00000017170c7223 */ /* 0x000fe2000000000c */
[----:B------:R-:W-:-:S03]  /*aa90*/  FMUL R25, R26, R25 ;  /* 0x000000191a197220 */ /* 0x000fc60000400000 */
[----:B------:R-:W-:Y:S01]  /*aaa0*/  @!P0 FMUL R28, R28, 16777216 ;  /* 0x4b8000001c1c8820 */ /* 0x000fe20000400000 */
[----:B------:R-:W-:Y:S01]  /*aab0*/  FADD R26, R12, 0.0010000000474974513054 ;  /* 0x3a83126f0c1a7421 */ /* 0x000fe20000000000 */
[-C--:B------:R-:W-:Y:S02]  /*aac0*/  FFMA R13, R18, R25.reuse, R27 ;  /* 0x00000019120d7223 */ /* 0x080fe4000000001b */
[----:B------:R-:W1:Y:S01]  /*aad0*/  MUFU.RSQ R12, R28 ;  /* 0x0000001c000c7308 */ /* 0x000e620000001400 */
[----:B------:R-:W-:Y:S01]  /*aae0*/  FADD R18, -R5, R15 ;  /* 0x0000000f05127221 */ /* 0x000fe20000000100 */
[----:B------:R-:W-:Y:S01]  /*aaf0*/  FFMA R14, R7, R25, R16 ;  /* 0x00000019070e7223 */ /* 0x000fe20000000010 */
[----:B------:R-:W-:Y:S02]  /*ab00*/  FSETP.GEU.AND P1, PT, |R26|, 1.175494350822287508e-38, PT ;  /* 0x008000001a00780b */ /* 0x000fe40003f2e200 */
[----:B------:R-:W-:-:S04]  /*ab10*/  FMUL R15, R18, R18 ;  /* 0x00000012120f7220 */ /* 0x000fc80000400000 */
[----:B------:R-:W-:-:S04]  /*ab20*/  FFMA R15, R24, R24, R15 ;  /* 0x00000018180f7223 */ /* 0x000fc8000000000f */
[----:B------:R-:W-:-:S03]  /*ab30*/  FADD R25, R15, 0.0010000000474974513054 ;  /* 0x3a83126f0f197421 */ /* 0x000fc60000000000 */
[----:B------:R-:W-:Y:S01]  /*ab40*/  @!P1 FMUL R26, R26, 16777216 ;  /* 0x4b8000001a1a9820 */ /* 0x000fe20000400000 */
[----:B-1----:R-:W-:Y:S01]  /*ab50*/  @!P0 FMUL R12, R12, 4096 ;  /* 0x458000000c0c8820 */ /* 0x002fe20000400000 */
[----:B------:R-:W-:Y:S01]  /*ab60*/  FSETP.GEU.AND P0, PT, |R25|, 1.175494350822287508e-38, PT ;  /* 0x008000001900780b */ /* 0x000fe20003f0e200 */
[----:B0-----:R-:W-:Y:S01]  /*ab70*/  FADD R7, -R5, R9 ;  /* 0x0000000905077221 */ /* 0x001fe20000000100 */
[----:B------:R-:W-:Y:S01]  /*ab80*/  FADD R16, -R4, R8 ;  /* 0x0000000804107221 */ /* 0x000fe20000000100 */
[C---:B------:R-:W-:Y:S01]  /*ab90*/  FMUL R15, R12.reuse, R12 ;  /* 0x0000000c0c0f7220 */ /* 0x040fe20000400000 */
[----:B------:R-:W0:Y:S01]  /*aba0*/  MUFU.RSQ R9, R26 ;  /* 0x0000001a00097308 */ /* 0x000e220000001400 */
[----:B------:R-:W-:Y:S02]  /*abb0*/  FMUL R27, R7, R7 ;  /* 0x00000007071b7220 */ /* 0x000fe40000400000 */
[----:B------:R-:W-:Y:S02]  /*abc0*/  FMUL R15, R12, R15 ;  /* 0x0000000f0c0f7220 */ /* 0x000fe40000400000 */
[----:B------:R-:W-:-:S02]  /*abd0*/  FFMA R27, R16, R16, R27 ;  /* 0x00000010101b7223 */ /* 0x000fc4000000001b */
[-C--:B------:R-:W-:Y:S01]  /*abe0*/  FFMA R22, R22, R15.reuse, R13 ;  /* 0x0000000f16167223 */ /* 0x080fe2000000000d */
[----:B------:R-:W-:Y:S01]  /*abf0*/  FFMA R28, R19, R15, R14 ;  /* 0x0000000f131c7223 */ /* 0x000fe2000000000e */
[----:B------:R-:W-:Y:S01]  /*ac00*/  @!P0 FMUL R25, R25, 16777216 ;  /* 0x4b80000019198820 */ /* 0x000fe20000400000 */
[----:B------:R-:W1:Y:S01]  /*ac10*/  LDS.128 R12, [UR4+0x660] ;  /* 0x00066004ff0c7984 */ /* 0x000e620008000c00 */
[----:B------:R-:W-:Y:S01]  /*ac20*/  FADD R29, R27, 0.0010000000474974513054 ;  /* 0x3a83126f1b1d7421 */ /* 0x000fe20000000000 */
[----:B------:R-:W-:Y:S01]  /*ac30*/  FADD R19, -R5, R11 ;  /* 0x0000000b05137221 */ /* 0x000fe20000000100 */
[----:B------:R-:W2:Y:S03]  /*ac40*/  MUFU.RSQ R8, R25 ;  /* 0x0000001900087308 */ /* 0x000ea60000001400 */
[----:B------:R-:W-:Y:S01]  /*ac50*/  FMUL R11, R19, R19 ;  /* 0x00000013130b7220 */ /* 0x000fe20000400000 */
[----:B0-----:R-:W-:Y:S01]  /*ac60*/  @!P1 FMUL R9, R9, 4096 ;  /* 0x4580000009099820 */ /* 0x001fe20000400000 */
[----:B------:R-:W-:-:S03]  /*ac70*/  FSETP.GEU.AND P1, PT, |R29|, 1.175494350822287508e-38, PT ;  /* 0x008000001d00780b */ /* 0x000fc60003f2e200 */
[----:B------:R-:W-:-:S04]  /*ac80*/  FMUL R26, R9, R9 ;  /* 0x00000009091a7220 */ /* 0x000fc80000400000 */
[----:B------:R-:W-:-:S04]  /*ac90*/  FMUL R26, R9, R26 ;  /* 0x0000001a091a7220 */ /* 0x000fc80000400000 */
[-C--:B------:R-:W-:Y:S01]  /*aca0*/  FFMA R27, R23, R26.reuse, R22 ;  /* 0x0000001a171b7223 */ /* 0x080fe20000000016 */
[----:B--2---:R-:W-:Y:S01]  /*acb0*/  @!P0 FMUL R8, R8, 4096 ;  /* 0x4580000008088820 */ /* 0x004fe20000400000 */
[----:B------:R-:W-:Y:S01]  /*acc0*/  @!P1 FMUL R29, R29, 16777216 ;  /* 0x4b8000001d1d9820 */ /* 0x000fe20000400000 */
[----:B------:R-:W-:Y:S01]  /*acd0*/  FADD R22, -R4, R10 ;  /* 0x0000000a04167221 */ /* 0x000fe20000000100 */
[----:B------:R-:W-:Y:S01]  /*ace0*/  FFMA R17, R17, R26, R28 ;  /* 0x0000001a11117223 */ /* 0x000fe2000000001c */
[----:B------:R-:W-:Y:S01]  /*acf0*/  FMUL R9, R8, R8 ;  /* 0x0000000808097220 */ /* 0x000fe20000400000 */
[----:B------:R-:W0:Y:S01]  /*ad00*/  MUFU.RSQ R28, R29 ;  /* 0x0000001d001c7308 */ /* 0x000e220000001400 */
[----:B------:R-:W-:Y:S02]  /*ad10*/  FFMA R11, R22, R22, R11 ;  /* 0x00000016160b7223 */ /* 0x000fe4000000000b */
[----:B------:R-:W-:Y:S02]  /*ad20*/  FMUL R9, R8, R9 ;  /* 0x0000000908097220 */ /* 0x000fe40000400000 */
[----:B------:R-:W-:-:S02]  /*ad30*/  FADD R25, R11, 0.0010000000474974513054 ;  /* 0x3a83126f0b197421 */ /* 0x000fc40000000000 */
[-C--:B------:R-:W-:Y:S01]  /*ad40*/  FFMA R27, R24, R9.reuse, R27 ;  /* 0x00000009181b7223 */ /* 0x080fe2000000001b */
[----:B------:R-:W-:Y:S02]  /*ad50*/  FFMA R26, R18, R9, R17 ;  /* 0x00000009121a7223 */ /* 0x000fe40000000011 */
[----:B------:R-:W2:Y:S01]  /*ad60*/  LDS.128 R8, [UR4+0x670] ;  /* 0x00067004ff087984 */ /* 0x000ea20008000c00 */
[----:B------:R-:W-:Y:S01]  /*ad70*/  FSETP.GEU.AND P0, PT, |R25|, 1.175494350822287508e-38, PT ;  /* 0x008000001900780b */ /* 0x000fe20003f0e200 */
[----:B-1----:R-:W-:Y:S01]  /*ad80*/  FADD R17, -R5, R13 ;  /* 0x0000000d05117221 */ /* 0x002fe20000000100 */
[----:B------:R-:W-:Y:S01]  /*ad90*/  FADD R23, -R4, R12 ;  /* 0x0000000c04177221 */ /* 0x000fe20000000100 */
[----:B0-----:R-:W-:Y:S01]  /*ada0*/  @!P1 FMUL R28, R28, 4096 ;  /* 0x458000001c1c9820 */ /* 0x001fe20000400000 */
[----:B------:R-:W-:Y:S01]  /*adb0*/  FADD R24, -R4, R14 ;  /* 0x0000000e04187221 */ /* 0x000fe20000000100 */
[----:B------:R-:W-:Y:S02]  /*adc0*/  FMUL R18, R17, R17 ;  /* 0x0000001111127220 */ /* 0x000fe40000400000 */
[----:B------:R-:W-:-:S02]  /*add0*/  FMUL R13, R28, R28 ;  /* 0x0000001c1c0d7220 */ /* 0x000fc40000400000 */
[----:B------:R-:W-:Y:S01]  /*ade0*/  FFMA R29, R23, R23, R18 ;  /* 0x00000017171d7223 */ /* 0x000fe20000000012 */
[----:B------:R-:W-:-:S03]  /*adf0*/  FADD R18, -R5, R15 ;  /* 0x0000000f05127221 */ /* 0x000fc60000000100 */
[----:B------:R-:W-:Y:S01]  /*ae00*/  @!P0 FMUL R25, R25, 16777216 ;  /* 0x4b80000019198820 */ /* 0x000fe20000400000 */
[----:B------:R-:W-:Y:S01]  /*ae10*/  FMUL R12, R28, R13 ;  /* 0x0000000d1c0c7220 */ /* 0x000fe20000400000 */
[----:B------:R-:W-:Y:S01]  /*ae20*/  FADD R29, R29, 0.0010000000474974513054 ;  /* 0x3a83126f1d1d7421 */ /* 0x000fe20000000000 */
[----:B------:R-:W-:Y:S01]  /*ae30*/  FMUL R15, R18, R18 ;  /* 0x00000012120f7220 */ /* 0x000fe20000400000 */
[----:B------:R-:W0:Y:S01]  /*ae40*/  MUFU.RSQ R13, R25 ;  /* 0x00000019000d7308 */ /* 0x000e220000001400 */
[-C--:B------:R-:W-:Y:S01]  /*ae50*/  FFMA R26, R7, R12.reuse, R26 ;  /* 0x0000000c071a7223 */ /* 0x080fe2000000001a */
[----:B------:R-:W-:Y:S01]  /*ae60*/  FFMA R27, R16, R12, R27 ;  /* 0x0000000c101b7223 */ /* 0x000fe2000000001b */
[----:B------:R-:W-:Y:S01]  /*ae70*/  FFMA R15, R24, R24, R15 ;  /* 0x00000018180f7223 */ /* 0x000fe2000000000f */
[----:B------:R-:W-:-:S03]  /*ae80*/  FSETP.GEU.AND P1, PT, |R29|, 1.175494350822287508e-38, PT ;  /* 0x008000001d00780b */ /* 0x000fc60003f2e200 */
[----:B------:R-:W-:-:S05]  /*ae90*/  FADD R28, R15, 0.0010000000474974513054 ;  /* 0x3a83126f0f1c7421 */ /* 0x000fca0000000000 */
[----:B------:R-:W-:Y:S01]  /*aea0*/  FSETP.GEU.AND P2, PT, |R28|, 1.175494350822287508e-38, PT ;  /* 0x008000001c00780b */ /* 0x000fe20003f4e200 */
[----:B0-----:R-:W-:-:S04]  /*aeb0*/  @!P0 FMUL R13, R13, 4096 ;  /* 0x458000000d0d8820 */ /* 0x001fc80000400000 */
[----:B------:R-:W-:Y:S01]  /*aec0*/  @!P1 FMUL R29, R29, 16777216 ;  /* 0x4b8000001d1d9820 */ /* 0x000fe20000400000 */
[----:B--2---:R-:W-:Y:S01]  /*aed0*/  FADD R7, -R5, R9 ;  /* 0x0000000905077221 */ /* 0x004fe20000000100 */
[----:B------:R-:W-:Y:S01]  /*aee0*/  FMUL R12, R13, R13 ;  /* 0x0000000d0d0c7220 */ /* 0x000fe20000400000 */
[----:B------:R-:W-:-:S03]  /*aef0*/  FADD R16, -R4, R8 ;  /* 0x0000000804107221 */ /* 0x000fc60000000100 */
[----:B------:R-:W0:Y:S01]  /*af00*/  MUFU.RSQ R29, R29 ;  /* 0x0000001d001d7308 */ /* 0x000e220000001400 */
[----:B------:R-:W-:Y:S01]  /*af10*/  FMUL R9, R7, R7 ;  /* 0x0000000707097220 */ /* 0x000fe20000400000 */
[----:B------:R-:W-:Y:S01]  /*af20*/  @!P2 FMUL R28, R28, 16777216 ;  /* 0x4b8000001c1ca820 */ /* 0x000fe20000400000 */
[----:B------:R-:W-:Y:S02]  /*af30*/  FMUL R12, R13, R12 ;  /* 0x0000000c0d0c7220 */ /* 0x000fe40000400000 */
[----:B------:R-:W-:Y:S02]  /*af40*/  FFMA R9, R16, R16, R9 ;  /* 0x0000001010097223 */ /* 0x000fe40000000009 */
[-C--:B------:R-:W-:Y:S01]  /*af50*/  FFMA R22, R22, R12.reuse, R27 ;  /* 0x0000000c16167223 */ /* 0x080fe2000000001b */
[----:B------:R-:W1:Y:S01]  /*af60*/  MUFU.RSQ R8, R28 ;  /* 0x0000001c00087308 */ /* 0x000e620000001400 */
[----:B------:R-:W-:Y:S01]  /*af70*/  FFMA R26, R19, R12, R26 ;  /* 0x0000000c131a7223 */ /* 0x000fe2000000001a */
[----:B------:R-:W-:Y:S01]  /*af80*/  FADD R25, R9, 0.0010000000474974513054 ;  /* 0x3a83126f09197421 */ /* 0x000fe20000000000 */
[----:B------:R-:W2:Y:S01]  /*af90*/  LDS.128 R12, [UR4+0x680] ;  /* 0x00068004ff0c7984 */ /* 0x000ea20008000c00 */
[----:B------:R-:W-:-:S03]  /*afa0*/  FADD R19, -R5, R11 ;  /* 0x0000000b05137221 */ /* 0x000fc60000000100 */
[----:B------:R-:W-:Y:S01]  /*afb0*/  FSETP.GEU.AND P0, PT, |R25|, 1.175494350822287508e-38, PT ;  /* 0x008000001900780b */ /* 0x000fe20003f0e200 */
[----:B0-----:R-:W-:-:S04]  /*afc0*/  @!P1 FMUL R29, R29, 4096 ;  /* 0x458000001d1d9820 */ /* 0x001fc80000400000 */
[----:B------:R-:W-:Y:S01]  /*afd0*/  FMUL R9, R29, R29 ;  /* 0x0000001d1d097220 */ /* 0x000fe20000400000 */
[----:B-1----:R-:W-:-:S03]  /*afe0*/  @!P2 FMUL R8, R8, 4096 ;  /* 0x458000000808a820 */ /* 0x002fc60000400000 */
[----:B------:R-:W-:-:S04]  /*aff0*/  FMUL R29, R29, R9 ;  /* 0x000000091d1d7220 */ /* 0x000fc80000400000 */
[----:B------:R-:W-:Y:S01]  /*b000*/  @!P0 FMUL R25, R25, 16777216 ;  /* 0x4b80000019198820 */ /* 0x000fe20000400000 */
[C---:B------:R-:W-:Y:S01]  /*b010*/  FMUL R9, R8.reuse, R8 ;  /* 0x0000000808097220 */ /* 0x040fe20000400000 */
[-C--:B------:R-:W-:Y:S01]  /*b020*/  FFMA R27, R23, R29.reuse, R22 ;  /* 0x0000001d171b7223 */ /* 0x080fe20000000016 */
[----:B------:R-:W-:Y:S01]  /*b030*/  FFMA R29, R17, R29, R26 ;  /* 0x0000001d111d7223 */ /* 0x000fe2000000001a */
[----:B------:R-:W0:Y:S01]  /*b040*/  MUFU.RSQ R23, R25 ;  /* 0x0000001900177308 */ /* 0x000e220000001400 */
[----:B------:R-:W-:-:S04]  /*b050*/  FMUL R9, R8, R9 ;  /* 0x0000000908097220 */ /* 0x000fc80000400000 */
[----:B------:R-:W-:Y:S01]  /*b060*/  FFMA R17, R24, R9, R27 ;  /* 0x0000000918117223 */ /* 0x000fe2000000001b */
[----:B------:R-:W-:Y:S01]  /*b070*/  FADD R24, -R4, R10 ;  /* 0x0000000a04187221 */ /* 0x000fe20000000100 */
[----:B------:R-:W-:Y:S01]  /*b080*/  FMUL R27, R19, R19 ;  /* 0x00000013131b7220 */ /* 0x000fe20000400000 */
[----:B------:R-:W-:Y:S02]  /*b090*/  FFMA R26, R18, R9, R29 ;  /* 0x00000009121a7223 */ /* 0x000fe4000000001d */
[----:B------:R-:W1:Y:S01]  /*b0a0*/  LDS.128 R8, [UR4+0x690] ;  /* 0x00069004ff087984 */ /* 0x000e620008000c00 */
[----:B------:R-:W-:-:S04]  /*b0b0*/  FFMA R27, R24, R24, R27 ;  /* 0x00000018181b7223 */ /* 0x000fc8000000001b */
[----:B------:R-:W-:Y:S01]  /*b0c0*/  FADD R27, R27, 0.0010000000474974513054 ;  /* 0x3a83126f1b1b7421 */ /* 0x000fe20000000000 */
[----:B0-----:R-:W-:Y:S01]  /*b0d0*/  @!P0 FMUL R23, R23, 4096 ;  /* 0x4580000017178820 */ /* 0x001fe20000400000 */
[----:B--2---:R-:W-:-:S03]  /*b0e0*/  FADD R18, -R5, R13 ;  /* 0x0000000d05127221 */ /* 0x004fc60000000100 */
[----:B------:R-:W-:Y:S01]  /*b0f0*/  FSETP.GEU.AND P0, PT, |R27|, 1.175494350822287508e-38, PT ;  /* 0x008000001b00780b */ /* 0x000fe20003f0e200 */
[----:B------:R-:W-:Y:S01]  /*b100*/  FADD R22, -R4, R12 ;  /* 0x0000000c04167221 */ /* 0x000fe20000000100 */
[C---:B------:R-:W-:Y:S01]  /*b110*/  FMUL R12, R23.reuse, R23 ;  /* 0x00000017170c7220 */ /* 0x040fe20000400000 */
[----:B------:R-:W-:Y:S01]  /*b120*/  FMUL R13, R18, R18 ;  /* 0x00000012120d7220 */ /* 0x000fe20000400000 */
[----:B------:R-:W-:Y:S02]  /*b130*/  FADD R25, -R4, R14 ;  /* 0x0000000e04197221 */ /* 0x000fe40000000100 */
[----:B------:R-:W-:Y:S01]  /*b140*/  FMUL R12, R23, R12 ;  /* 0x0000000c170c7220 */ /* 0x000fe20000400000 */
[----:B------:R-:W-:Y:S01]  /*b150*/  FFMA R28, R22, R22, R13 ;  /* 0x00000016161c7223 */ /* 0x000fe2000000000d */
[----:B------:R-:W-:Y:S02]  /*b160*/  FADD R23, -R5, R15 ;  /* 0x0000000f05177221 */ /* 0x000fe40000000100 */
[-C--:B------:R-:W-:Y:S01]  /*b170*/  FFMA R13, R16, R12.reuse, R17 ;  /* 0x0000000c100d7223 */ /* 0x080fe20000000011 */
[----:B------:R-:W-:Y:S01]  /*b180*/  FADD R28, R28, 0.0010000000474974513054 ;  /* 0x3a83126f1c1c7421 */ /* 0x000fe20000000000 */
[----:B------:R-:W-:Y:S01]  /*b190*/  FMUL R14, R23, R23 ;  /* 0x00000017170e7220 */ /* 0x000fe20000400000 */
[----:B------:R-:W-:Y:S01]  /*b1a0*/  @!P0 FMUL R27, R27, 16777216 ;  /* 0x4b8000001b1b8820 */ /* 0x000fe20000400000 */
[----:B------:R-:W-:-:S02]  /*b1b0*/  FFMA R12, R7, R12, R26 ;  /* 0x0000000c070c7223 */ /* 0x000fc4000000001a */
[----:B------:R-:W-:Y:S01]  /*b1c0*/  FSETP.GEU.AND P1, PT, |R28|, 1.175494350822287508e-38, PT ;  /* 0x008000001c00780b */ /* 0x000fe20003f2e200 */
[----:B------:R-:W-:Y:S02]  /*b1d0*/  FFMA R14, R25, R25, R14 ;  /* 0x00000019190e7223 */ /* 0x000fe4000000000e */
[----:B------:R-:W0:Y:S02]  /*b1e0*/  MUFU.RSQ R27, R27 ;  /* 0x0000001b001b7308 */ /* 0x000e240000001400 */
[----:B------:R-:W-:-:S05]  /*b1f0*/  FADD R26, R14, 0.0010000000474974513054 ;  /* 0x3a83126f0e1a7421 */ /* 0x000fca0000000000 */
[----:B------:R-:W-:-:S03]  /*b200*/  FSETP.GEU.AND P2, PT, |R26|, 1.175494350822287508e-38, PT ;  /* 0x008000001a00780b */ /* 0x000fc60003f4e200 */
[----:B------:R-:W-:Y:S01]  /*b210*/  @!P1 FMUL R28, R28, 16777216 ;  /* 0x4b8000001c1c9820 */ /* 0x000fe20000400000 */
[----:B-1----:R-:W-:Y:S01]  /*b220*/  FADD R16, -R5, R9 ;  /* 0x0000000905107221 */ /* 0x002fe20000000100 */
[----:B------:R-:W-:-:S03]  /*b230*/  FADD R17, -R4, R8 ;  /* 0x0000000804117221 */ /* 0x000fc60000000100 */
[----:B------:R-:W-:Y:S01]  /*b240*/  FMUL R14, R16, R16 ;  /* 0x00000010100e7220 */ /* 0x000fe20000400000 */
[----:B------:R-:W1:Y:S01]  /*b250*/  MUFU.RSQ R28, R28 ;  /* 0x0000001c001c7308 */ /* 0x000e620000001400 */
[----:B0-----:R-:W-:Y:S02]  /*b260*/  @!P0 FMUL R27, R27, 4096 ;  /* 0x458000001b1b8820 */ /* 0x001fe40000400000 */
[----:B------:R-:W-:Y:S01]  /*b270*/  FFMA R14, R17, R17, R14 ;  /* 0x00000011110e7223 */ /* 0x000fe2000000000e */
[----:B------:R-:W-:Y:S01]  /*b280*/  @!P2 FMUL R26, R26, 16777216 ;  /* 0x4b8000001a1aa820 */ /* 0x000fe20000400000 */
[C---:B------:R-:W-:Y:S02]  /*b290*/  FMUL R8, R27.reuse, R27 ;  /* 0x0000001b1b087220 */ /* 0x040fe40000400000 */
[----:B------:R-:W-:Y:S02]  /*b2a0*/  FADD R7, R14, 0.0010000000474974513054 ;  /* 0x3a83126f0e077421 */ /* 0x000fe40000000000 */
[----:B------:R-:W-:-:S03]  /*b2b0*/  FMUL R8, R27, R8 ;  /* 0x000000081b087220 */ /* 0x000fc60000400000 */
[----:B------:R-:W-:Y:S01]  /*b2c0*/  FSETP.GEU.AND P0, PT, |R7|, 1.175494350822287508e-38, PT ;  /* 0x008000000700780b */ /* 0x000fe20003f0e200 */
[-C--:B------:R-:W-:Y:S01]  /*b2d0*/  FFMA R27, R24, R8.reuse, R13 ;  /* 0x00000008181b7223 */ /* 0x080fe2000000000d */
[----:B------:R-:W-:Y:S01]  /*b2e0*/  FFMA R9, R19, R8, R12 ;  /* 0x0000000813097223 */ /* 0x000fe2000000000c */
[----:B------:R-:W-:Y:S01]  /*b2f0*/  FADD R24, -R4, R10 ;  /* 0x0000000a04187221 */ /* 0x000fe20000000100 */
[----:B------:R-:W0:Y:S01]  /*b300*/  LDS.128 R12, [UR4+0x6a0] ;  /* 0x0006a004ff0c7984 */ /* 0x000e220008000c00 */
[----:B------:R-:W2:Y:S01]  /*b310*/  MUFU.RSQ R8, R26 ;  /* 0x0000001a00087308 */ /* 0x000ea20000001400 */
[----:B-1----:R-:W-:-:S04]  /*b320*/  @!P1 FMUL R28, R28, 4096 ;  /* 0x458000001c1c9820 */ /* 0x002fc80000400000 */
[----:B------:R-:W-:-:S03]  /*b330*/  FMUL R19, R28, R28 ;  /* 0x0000001c1c137220 */ /* 0x000fc60000400000 */
[----:B------:R-:W-:Y:S01]  /*b340*/  @!P0 FMUL R7, R7, 16777216 ;  /* 0x4b80000007078820 */ /* 0x000fe20000400000 */
[----:B------:R-:W-:Y:S01]  /*b350*/  FMUL R28, R28, R19 ;  /* 0x000000131c1c7220 */ /* 0x000fe20000400000 */
[----:B------:R-:W-:-:S03]  /*b360*/  FADD R19, -R5, R11 ;  /* 0x0000000b05137221 */ /* 0x000fc60000000100 */
[-C--:B------:R-:W-:Y:S01]  /*b370*/  FFMA R27, R22, R28.reuse, R27 ;  /* 0x0000001c161b7223 */ /* 0x080fe2000000001b */
[----:B------:R-:W-:Y:S01]  /*b380*/  FFMA R18, R18, R28, R9 ;  /* 0x0000001c12127223 */ /* 0x000fe20000000009 */
[----:B------:R-:W1:Y:S01]  /*b390*/  MUFU.RSQ R22, R7 ;  /* 0x0000000700167308 */ /* 0x000e620000001400 */
[----:B------:R-:W-:Y:S01]  /*b3a0*/  FMUL R11, R19, R19 ;  /* 0x00000013130b7220 */ /* 0x000fe20000400000 */
[----:B--2---:R-:W-:-:S03]  /*b3b0*/  @!P2 FMUL R8, R8, 4096 ;  /* 0x458000000808a820 */ /* 0x004fc60000400000 */
[----:B------:R-:W-:Y:S01]  /*b3c0*/  FFMA R11, R24, R24, R11 ;  /* 0x00000018180b7223 */ /* 0x000fe2000000000b */
[----:B------:R-:W-:-:S03]  /*b3d0*/  FMUL R9, R8, R8 ;  /* 0x0000000808097220 */ /* 0x000fc60000400000 */
[----:B------:R-:W-:Y:S01]  /*b3e0*/  FADD R28, R11, 0.0010000000474974513054 ;  /* 0x3a83126f0b1c7421 */ /* 0x000fe20000000000 */
[----:B------:R-:W-:-:S04]  /*b3f0*/  FMUL R8, R8, R9 ;  /* 0x0000000908087220 */ /* 0x000fc80000400000 */
[-C--:B------:R-:W-:Y:S01]  /*b400*/  FFMA R26, R25, R8.reuse, R27 ;  /* 0x00000008191a7223 */ /* 0x080fe2000000001b */
[----:B------:R-:W-:Y:S01]  /*b410*/  FFMA R27, R23, R8, R18 ;  /* 0x00000008171b7223 */ /* 0x000fe20000000012 */
[----:B------:R-:W-:Y:S01]  /*b420*/  FSETP.GEU.AND P1, PT, |R28|, 1.175494350822287508e-38, PT ;  /* 0x008000001c00780b */ /* 0x000fe20003f2e200 */
[----:B------:R-:W2:Y:S01]  /*b430*/  LDS.128 R8, [UR4+0x6b0] ;  /* 0x0006b004ff087984 */ /* 0x000ea20008000c00 */
[----:B-1----:R-:W-:-:S04]  /*b440*/  @!P0 FMUL R22, R22, 4096 ;  /* 0x4580000016168820 */ /* 0x002fc80000400000 */
[C---:B------:R-:W-:Y:S01]  /*b450*/  FMUL R23, R22.reuse, R22 ;  /* 0x0000001616177220 */ /* 0x040fe20000400000 */
[C---:B0-----:R-:W-:Y:S01]  /*b460*/  FADD R7, -R5.reuse, R13 ;  /* 0x0000000d05077221 */ /* 0x041fe20000000100 */
[----:B------:R-:W-:Y:S02]  /*b470*/  FADD R18, -R5, R15 ;  /* 0x0000000f05127221 */ /* 0x000fe40000000100 */
[----:B------:R-:W-:Y:S01]  /*b480*/  FMUL R13, R22, R23 ;  /* 0x00000017160d7220 */ /* 0x000fe20000400000 */
[----:B------:R-:W-:Y:S01]  /*b490*/  FADD R23, -R4, R12 ;  /* 0x0000000c04177221 */ /* 0x000fe20000000100 */
[----:B------:R-:W-:Y:S01]  /*b4a0*/  FMUL R12, R7, R7 ;  /* 0x00000007070c7220 */ /* 0x000fe20000400000 */
[----:B------:R-:W-:Y:S01]  /*b4b0*/  @!P1 FMUL R28, R28, 16777216 ;  /* 0x4b8000001c1c9820 */ /* 0x000fe20000400000 */
[----:B------:R-:W-:Y:S01]  /*b4c0*/  FADD R22, -R4, R14 ;  /* 0x0000000e04167221 */ /* 0x000fe20000000100 */
[----:B------:R-:W-:Y:S01]  /*b4d0*/  FMUL R15, R18, R18 ;  /* 0x00000012120f7220 */ /* 0x000fe20000400000 */
[----:B------:R-:W-:Y:S01]  /*b4e0*/  FFMA R29, R23, R23, R12 ;  /* 0x00000017171d7223 */ /* 0x000fe2000000000c */
[----:B------:R-:W-:Y:S01]  /*b4f0*/  FFMA R14, R16, R13, R27 ;  /* 0x0000000d100e7223 */ /* 0x000fe2000000001b */
[----:B------:R-:W0:Y:S01]  /*b500*/  MUFU.RSQ R12, R28 ;  /* 0x0000001c000c7308 */ /* 0x000e220000001400 */
[----:B------:R-:W-:Y:S01]  /*b510*/  FFMA R15, R22, R22, R15 ;  /* 0x00000016160f7223 */ /* 0x000fe2000000000f */
[----:B------:R-:W-:-:S03]  /*b520*/  FADD R29, R29, 0.0010000000474974513054 ;  /* 0x3a83126f1d1d7421 */ /* 0x000fc60000000000 */
[----:B------:R-:W-:Y:S01]  /*b530*/  FADD R25, R15, 0.0010000000474974513054 ;  /* 0x3a83126f0f197421 */ /* 0x000fe20000000000 */
[----:B------:R-:W-:Y:S01]  /*b540*/  FFMA R15, R17, R13, R26 ;  /* 0x0000000d110f7223 */ /* 0x000fe2000000001a */
[----:B------:R-:W-:-:S03]  /*b550*/  FSETP.GEU.AND P0, PT, |R29|, 1.175494350822287508e-38, PT ;  /* 0x008000001d00780b */ /* 0x000fc60003f0e200 */
[----:B------:R-:W-:Y:S01]  /*b560*/  FSETP.GEU.AND P2, PT, |R25|, 1.175494350822287508e-38, PT ;  /* 0x008000001900780b */ /* 0x000fe20003f4e200 */
[----:B0-----:R-:W-:-:S09]  /*b570*/  @!P1 FMUL R12, R12, 4096 ;  /* 0x458000000c0c9820 */ /* 0x001fd20000400000 */
[----:B------:R-:W-:Y:S01]  /*b580*/  @!P0 FMUL R29, R29, 16777216 ;  /* 0x4b8000001d1d8820 */ /* 0x000fe20000400000 */
[----:B--2---:R-:W-:Y:S01]  /*b590*/  FADD R16, -R5, R9 ;  /* 0x0000000905107221 */ /* 0x004fe20000000100 */
[----:B------:R-:W-:Y:S01]  /*b5a0*/  FMUL R9, R12, R12 ;  /* 0x0000000c0c097220 */ /* 0x000fe20000400000 */
[----:B------:R-:W-:-:S03]  /*b5b0*/  FADD R17, -R4, R8 ;  /* 0x0000000804117221 */ /* 0x000fc60000000100 */
[----:B------:R-:W0:Y:S01]  /*b5c0*/  MUFU.RSQ R29, R29 ;  /* 0x0000001d001d7308 */ /* 0x000e220000001400 */
[----:B------:R-:W-:Y:S01]  /*b5d0*/  FMUL R8, R16, R16 ;  /* 0x0000001010087220 */ /* 0x000fe20000400000 */
[----:B------:R-:W-:Y:S01]  /*b5e0*/  FMUL R9, R12, R9 ;  /* 0x000000090c097220 */ /* 0x000fe20000400000 */
[----:B------:R-:W-:Y:S02]  /*b5f0*/  @!P2 FMUL R25, R25, 16777216 ;  /* 0x4b8000001919a820 */ /* 0x000fe40000400000 */
[----:B------:R-:W-:Y:S01]  /*b600*/  FFMA R12, R17, R17, R8 ;  /* 0x00000011110c7223 */ /* 0x000fe20000000008 */
[-C--:B------:R-:W-:Y:S01]  /*b610*/  FFMA R24, R24, R9.reuse, R15 ;  /* 0x0000000918187223 */ /* 0x080fe2000000000f */
[----:B------:R-:W-:Y:S01]  /*b620*/  FFMA R8, R19, R9, R14 ;  /* 0x0000000913087223 */ /* 0x000fe2000000000e */
[----:B------:R-:W-:Y:S01]  /*b630*/  FADD R19, -R5, R11 ;  /* 0x0000000b05137221 */ /* 0x000fe20000000100 */
[----:B------:R-:W-:Y:S01]  /*b640*/  FADD R28, R12, 0.0010000000474974513054 ;  /* 0x3a83126f0c1c7421 */ /* 0x000fe20000000000 */
[----:B------:R-:W1:Y:S01]  /*b650*/  MUFU.RSQ R9, R25 ;  /* 0x0000001900097308 */ /* 0x000e620000001400 */
[----:B------:R-:W2:Y:S03]  /*b660*/  LDS.128 R12, [UR4+0x6c0] ;  /* 0x0006c004ff0c7984 */ /* 0x000ea60008000c00 */
[----:B------:R-:W-:Y:S01]  /*b670*/  FSETP.GEU.AND P1, PT, |R28|, 1.175494350822287508e-38, PT ;  /* 0x008000001c00780b */ /* 0x000fe20003f2e200 */
[----:B0-----:R-:W-:-:S04]  /*b680*/  @!P0 FMUL R29, R29, 4096 ;  /* 0x458000001d1d8820 */ /* 0x001fc80000400000 */
[----:B------:R-:W-:-:S04]  /*b690*/  FMUL R26, R29, R29 ;  /* 0x0000001d1d1a7220 */ /* 0x000fc80000400000 */
[----:B------:R-:W-:-:S04]  /*b6a0*/  FMUL R29, R29, R26 ;  /* 0x0000001a1d1d7220 */ /* 0x000fc80000400000 */
[----:B------:R-:W-:Y:S01]  /*b6b0*/  @!P1 FMUL R28, R28, 16777216 ;  /* 0x4b8000001c1c9820 */ /* 0x000fe20000400000 */
[----:B-1----:R-:W-:Y:S01]  /*b6c0*/  @!P2 FMUL R9, R9, 4096 ;  /* 0x458000000909a820 */ /* 0x002fe20000400000 */
[-C--:B------:R-:W-:Y:S01]  /*b6d0*/  FFMA R27, R23, R29.reuse, R24 ;  /* 0x0000001d171b7223 */ /* 0x080fe20000000018 */
[----:B------:R-:W-:Y:S01]  /*b6e0*/  FFMA R7, R7, R29, R8 ;  /* 0x0000001d07077223 */ /* 0x000fe20000000008 */
[----:B------:R-:W0:Y:S01]  /*b6f0*/  MUFU.RSQ R24, R28 ;  /* 0x0000001c00187308 */ /* 0x000e220000001400 */
[----:B------:R-:W-:Y:S01]  /*b700*/  FMUL R26, R9, R9 ;  /* 0x00000009091a7220 */ /* 0x000fe20000400000 */
[----:B------:R-:W-:Y:S01]  /*b710*/  FMUL R8, R19, R19 ;  /* 0x0000001313087220 */ /* 0x000fe20000400000 */
[----:B------:R-:W-:Y:S02]  /*b720*/  FADD R23, -R4, R10 ;  /* 0x0000000a04177221 */ /* 0x000fe40000000100 */
[----:B------:R-:W-:-:S04]  /*b730*/  FMUL R9, R9, R26 ;  /* 0x0000001a09097220 */ /* 0x000fc80000400000 */
[----:B------:R-:W-:Y:S01]  /*b740*/  FFMA R26, R22, R9, R27 ;  /* 0x00000009161a7223 */ /* 0x000fe2000000001b */
[----:B------:R-:W-:Y:S01]  /*b750*/  FFMA R27, R23, R23, R8 ;  /* 0x00000017171b7223 */ /* 0x000fe20000000008 */
[----:B------:R-:W-:Y:S02]  /*b760*/  FFMA R7, R18, R9, R7 ;  /* 0x0000000912077223 */ /* 0x000fe40000000007 */
[----:B------:R-:W1:Y:S01]  /*b770*/  LDS.128 R8, [UR4+0x6d0] ;  /* 0x0006d004ff087984 */ /* 0x000e620008000c00 */
[----:B------:R-:W-:Y:S01]  /*b780*/  FADD R27, R27, 0.0010000000474974513054 ;  /* 0x3a83126f1b1b7421 */ /* 0x000fe20000000000 */
[----:B0-----:R-:W-:-:S04]  /*b790*/  @!P1 FMUL R24, R24, 4096 ;  /* 0x4580000018189820 */ /* 0x001fc80000400000 */
[----:B------:R-:W-:Y:S01]  /*b7a0*/  FSETP.GEU.AND P0, PT, |R27|, 1.175494350822287508e-38, PT ;  /* 0x008000001b00780b */ /* 0x000fe20003f0e200 */
[C---:B--2---:R-:W-:Y:S01]  /*b7b0*/  FADD R18, -R5.reuse, R13 ;  /* 0x0000000d05127221 */ /* 0x044fe20000000100 */
[----:B------:R-:W-:Y:S01]  /*b7c0*/  FMUL R13, R24, R24 ;  /* 0x00000018180d7220 */ /* 0x000fe20000400000 */
[----:B------:R-:W-:Y:S02]  /*b7d0*/  FADD R22, -R4, R12 ;  /* 0x0000000c04167221 */ /* 0x000fe40000000100 */
[----:B------:R-:W-:Y:S01]  /*b7e0*/  FMUL R25, R18, R18 ;  /* 0x0000001212197220 */ /* 0x000fe20000400000 */
[----:B------:R-:W-:Y:S01]  /*b7f0*/  FMUL R12, R24, R13 ;  /* 0x0000000d180c7220 */ /* 0x000fe20000400000 */
[----:B------:R-:W-:Y:S02]  /*b800*/  FADD R24, -R5, R15 ;  /* 0x0000000f05187221 */ /* 0x000fe40000000100 */
[----:B------:R-:W-:Y:S01]  /*b810*/  FFMA R13, R22, R22, R25 ;  /* 0x00000016160d7223 */ /* 0x000fe20000000019 */
[----:B------:R-:W-:Y:S01]  /*b820*/  FADD R25, -R4, R14 ;  /* 0x0000000e04197221 */ /* 0x000fe20000000100 */
[----:B------:R-:W-:Y:S01]  /*b830*/  FMUL R28, R24, R24 ;  /* 0x00000018181c7220 */ /* 0x000fe20000400000 */
[-C--:B------:R-:W-:Y:S01]  /*b840*/  FFMA R26, R17, R12.reuse, R26 ;  /* 0x0000000c111a7223 */ /* 0x080fe2000000001a */
[----:B------:R-:W-:Y:S01]  /*b850*/  FADD R14, R13, 0.0010000000474974513054 ;  /* 0x3a83126f0d0e7421 */ /* 0x000fe20000000000 */
[----:B------:R-:W-:Y:S01]  /*b860*/  @!P0 FMUL R27, R27, 16777216 ;  /* 0x4b8000001b1b8820 */ /* 0x000fe20000400000 */
[----:B------:R-:W-:Y:S01]  /*b870*/  FFMA R28, R25, R25, R28 ;  /* 0x00000019191c7223 */ /* 0x000fe2000000001c */
[----:B------:R-:W-:-:S02]  /*b880*/  FFMA R12, R16, R12, R7 ;  /* 0x0000000c100c7223 */ /* 0x000fc40000000007 */
[----:B------:R-:W-:Y:S01]  /*b890*/  FSETP.GEU.AND P1, PT, |R14|, 1.175494350822287508e-38, PT ;  /* 0x008000000e00780b */ /* 0x000fe20003f2e200 */
[----:B------:R-:W-:Y:S01]  /*b8a0*/  FADD R28, R28, 0.0010000000474974513054 ;  /* 0x3a83126f1c1c7421 */ /* 0x000fe20000000000 */
[----:B------:R-:W0:Y:S04]  /*b8b0*/  MUFU.RSQ R13, R27 ;  /* 0x0000001b000d7308 */ /* 0x000e280000001400 */
[----:B------:R-:W-:-:S07]  /*b8c0*/  FSETP.GEU.AND P2, PT, |R28|, 1.175494350822287508e-38, PT ;  /* 0x008000001c00780b */ /* 0x000fce0003f4e200 */
[----:B------:R-:W-:Y:S01]  /*b8d0*/  @!P1 FMUL R14, R14, 16777216 ;  /* 0x4b8000000e0e9820 */ /* 0x000fe20000400000 */
[----:B-1----:R-:W-:Y:S01]  /*b8e0*/  FADD R7, -R5, R9 ;  /* 0x0000000905077221 */ /* 0x002fe20000000100 */
[----:B------:R-:W-:Y:S02]  /*b8f0*/  FADD R16, -R4, R8 ;  /* 0x0000000804107221 */ /* 0x000fe40000000100 */
[----:B------:R-:W1:Y:S02]  /*b900*/  MUFU.RSQ R9, R14 ;  /* 0x0000000e00097308 */ /* 0x000e640000001400 */
[----:B------:R-:W-:Y:S01]  /*b910*/  @!P2 FMUL R28, R28, 16777216 ;  /* 0x4b8000001c1ca820 */ /* 0x000fe20000400000 */
[----:B------:R-:W-:Y:S01]  /*b920*/  FMUL R17, R7, R7 ;  /* 0x0000000707117220 */ /* 0x000fe20000400000 */
[----:B0-----:R-:W-:-:S03]  /*b930*/  @!P0 FMUL R13, R13, 4096 ;  /* 0x458000000d0d8820 */ /* 0x001fc60000400000 */
[----:B------:R-:W-:Y:S01]  /*b940*/  FFMA R17, R16, R16, R17 ;  /* 0x0000001010117223 */ /* 0x000fe20000000011 */
[----:B------:R-:W-:Y:S01]  /*b950*/  FMUL R15, R13, R13 ;  /* 0x0000000d0d0f7220 */ /* 0x000fe20000400000 */
[----:B------:R-:W0:Y:S02]  /*b960*/  MUFU.RSQ R8, R28 ;  /* 0x0000001c00087308 */ /* 0x000e240000001400 */
[----:B------:R-:W-:Y:S01]  /*b970*/  FADD R17, R17, 0.0010000000474974513054 ;  /* 0x3a83126f11117421 */ /* 0x000fe20000000000 */
[----:B------:R-:W-:-:S04]  /*b980*/  FMUL R15, R13, R15 ;  /* 0x0000000f0d0f7220 */ /* 0x000fc80000400000 */
[----:B------:R-:W-:Y:S01]  /*b990*/  FSETP.GEU.AND P0, PT, |R17|, 1.175494350822287508e-38, PT ;  /* 0x008000001100780b */ /* 0x000fe20003f0e200 */
[-C--:B------:R-:W-:Y:S01]  /*b9a0*/  FFMA R23, R23, R15.reuse, R26 ;  /* 0x0000000f17177223 */ /* 0x080fe2000000001a */
[----:B-1----:R-:W-:Y:S01]  /*b9b0*/  @!P1 FMUL R9, R9, 4096 ;  /* 0x4580000009099820 */ /* 0x002fe20000400000 */
[----:B------:R-:W-:Y:S02]  /*b9c0*/  FFMA R19, R19, R15, R12 ;  /* 0x0000000f13137223 */ /* 0x000fe4000000000c */
[----:B------:R-:W1:Y:S01]  /*b9d0*/  LDS.128 R12, [UR4+0x6e0] ;  /* 0x0006e004ff0c7984 */ /* 0x000e620008000c00 */
[----:B------:R-:W-:Y:S01]  /*b9e0*/  FMUL R26, R9, R9 ;  /* 0x00000009091a7220 */ /* 0x000fe20000400000 */
[----:B0-----:R-:W-:-:S03]  /*b9f0*/  @!P2 FMUL R8, R8, 4096 ;  /* 0x458000000808a820 */ /* 0x001fc60000400000 */
[----:B------:R-:W-:-:S03]  /*ba00*/  FMUL R26, R9, R26 ;  /* 0x0000001a091a7220 */ /* 0x000fc60000400000 */
[----:B------:R-:W-:Y:S01]  /*ba10*/  @!P0 FMUL R17, R17, 16777216 ;  /* 0x4b80000011118820 */ /* 0x000fe20000400000 */
[----:B------:R-:W-:Y:S01]  /*ba20*/  FMUL R9, R8, R8 ;  /* 0x0000000808097220 */ /* 0x000fe20000400000 */
[-C--:B------:R-:W-:Y:S01]  /*ba30*/  FFMA R22, R22, R26.reuse, R23 ;  /* 0x0000001a16167223 */ /* 0x080fe20000000017 */
[----:B------:R-:W-:Y:S01]  /*ba40*/  FFMA R19, R18, R26, R19 ;  /* 0x0000001a12137223 */ /* 0x000fe20000000013 */
[----:B------:R-:W-:Y:S01]  /*ba50*/  FADD R23, -R4, R10 ;  /* 0x0000000a04177221 */ /* 0x000fe20000000100 */
[----:B------:R-:W-:Y:S01]  /*ba60*/  FMUL R9, R8, R9 ;  /* 0x0000000908097220 */ /* 0x000fe20000400000 */
[----:B------:R-:W0:Y:S03]  /*ba70*/  MUFU.RSQ R18, R17 ;  /* 0x0000001100127308 */ /* 0x000e260000001400 */
[-C--:B------:R-:W-:Y:S01]  /*ba80*/  FFMA R25, R25, R9.reuse, R22 ;  /* 0x0000000919197223 */ /* 0x080fe20000000016 */
[----:B------:R-:W-:Y:S01]  /*ba90*/  FADD R22, -R5, R11 ;  /* 0x0000000b05167221 */ /* 0x000fe20000000100 */
[----:B------:R-:W-:-:S02]  /*baa0*/  FFMA R24, R24, R9, R19 ;  /* 0x0000000918187223 */ /* 0x000fc40000000013 */
[----:B------:R-:W2:Y:S01]  /*bab0*/  LDS.128 R8, [UR4+0x6f0] ;  /* 0x0006f004ff087984 */ /* 0x000ea20008000c00 */
[----:B------:R-:W-:-:S04]  /*bac0*/  FMUL R26, R22, R22 ;  /* 0x00000016161a7220 */ /* 0x000fc80000400000 */
[----:B------:R-:W-:-:S04]  /*bad0*/  FFMA R26, R23, R23, R26 ;  /* 0x00000017171a7223 */ /* 0x000fc8000000001a */
[----:B------:R-:W-:Y:S01]  /*bae0*/  FADD R26, R26, 0.0010000000474974513054 ;  /* 0x3a83126f1a1a7421 */ /* 0x000fe20000000000 */
[----:B0-----:R-:W-:-:S04]  /*baf0*/  @!P0 FMUL R18, R18, 4096 ;  /* 0x4580000012128820 */ /* 0x001fc80000400000 */
[----:B------:R-:W-:Y:S01]  /*bb00*/  FSETP.GEU.AND P0, PT, |R26|, 1.175494350822287508e-38, PT ;  /* 0x008000001a00780b */ /* 0x000fe20003f0e200 */
[----:B------:R-:W-:Y:S01]  /*bb10*/  FMUL R19, R18, R18 ;  /* 0x0000001212137220 */ /* 0x000fe20000400000 */
[----:B-1----:R-:W-:-:S03]  /*bb20*/  FADD R17, -R5, R13 ;  /* 0x0000000d05117221 */ /* 0x002fc60000000100 */
[----:B------:R-:W-:Y:S01]  /*bb30*/  FMUL R13, R18, R19 ;  /* 0x00000013120d7220 */ /* 0x000fe20000400000 */
[----:B------:R-:W-:Y:S01]  /*bb40*/  FADD R18, -R4, R12 ;  /* 0x0000000c04127221 */ /* 0x000fe20000000100 */
[----:B------:R-:W-:Y:S02]  /*bb50*/  FMUL R19, R17, R17 ;  /* 0x0000001111137220 */ /* 0x000fe40000400000 */
[-C--:B------:R-:W-:Y:S01]  /*bb60*/  FFMA R12, R16, R13.reuse, R25 ;  /* 0x0000000d100c7223 */ /* 0x080fe20000000019 */
[----:B------:R-:W-:Y:S01]  /*bb70*/  FADD R25, -R4, R14 ;  /* 0x0000000e04197221 */ /* 0x000fe20000000100 */
[----:B------:R-:W-:Y:S02]  /*bb80*/  FFMA R13, R7, R13, R24 ;  /* 0x0000000d070d7223 */ /* 0x000fe40000000018 */
[----:B------:R-:W-:Y:S01]  /*bb90*/  @!P0 FMUL R26, R26, 16777216 ;  /* 0x4b8000001a1a8820 */ /* 0x000fe20000400000 */
[----:B------:R-:W-:Y:S01]  /*bba0*/  FFMA R27, R18, R18, R19 ;  /* 0x00000012121b7223 */ /* 0x000fe20000000013 */
[----:B------:R-:W-:-:S02]  /*bbb0*/  FADD R19, -R5, R15 ;  /* 0x0000000f05137221 */ /* 0x000fc40000000100 */
[----:B------:R-:W0:Y:S01]  /*bbc0*/  MUFU.RSQ R15, R26 ;  /* 0x0000001a000f7308 */ /* 0x000e220000001400 */
[----:B------:R-:W-:Y:S01]  /*bbd0*/  FADD R27, R27, 0.0010000000474974513054 ;  /* 0x3a83126f1b1b7421 */ /* 0x000fe20000000000 */
[----:B------:R-:W-:-:S04]  /*bbe0*/  FMUL R14, R19, R19 ;  /* 0x00000013130e7220 */ /* 0x000fc80000400000 */
[----:B------:R-:W-:Y:S01]  /*bbf0*/  FSETP.GEU.AND P1, PT, |R27|, 1.175494350822287508e-38, PT ;  /* 0x008000001b00780b */ /* 0x000fe20003f2e200 */
[----:B------:R-:W-:Y:S01]  /*bc00*/  FFMA R14, R25, R25, R14 ;  /* 0x00000019190e7223 */ /* 0x000fe2000000000e */
[----:B--2---:R-:W-:Y:S01]  /*bc10*/  FADD R16, -R5, R9 ;  /* 0x0000000905107221 */ /* 0x004fe20000000100 */
[----:B------:R-:W-:Y:S02]  /*bc20*/  FADD R7, -R4, R8 ;  /* 0x0000000804077221 */ /* 0x000fe40000000100 */
[----:B------:R-:W-:Y:S01]  /*bc30*/  FADD R9, R14, 0.0010000000474974513054 ;  /* 0x3a83126f0e097421 */ /* 0x000fe20000000000 */
[----:B------:R-:W-:-:S04]  /*bc40*/  FMUL R8, R16, R16 ;  /* 0x0000001010087220 */ /* 0x000fc80000400000 */
[----:B------:R-:W-:Y:S01]  /*bc50*/  FSETP.GEU.AND P2, PT, |R9|, 1.175494350822287508e-38, PT ;  /* 0x008000000900780b */ /* 0x000fe20003f4e200 */
[----:B0-----:R-:W-:Y:S01]  /*bc60*/  @!P0 FMUL R15, R15, 4096 ;  /* 0x458000000f0f8820 */ /* 0x001fe20000400000 */
[----:B------:R-:W-:Y:S01]  /*bc70*/  FFMA R8, R7, R7, R8 ;  /* 0x0000000707087223 */ /* 0x000fe20000000008 */
[----:B------:R-:W-:Y:S02]  /*bc80*/  @!P1 FMUL R27, R27, 16777216 ;  /* 0x4b8000001b1b9820 */ /* 0x000fe40000400000 */
[C---:B------:R-:W-:Y:S01]  /*bc90*/  FMUL R14, R15.reuse, R15 ;  /* 0x0000000f0f0e7220 */ /* 0x040fe20000400000 */
[----:B------:R-:W-:Y:S01]  /*bca0*/  FADD R8, R8, 0.0010000000474974513054 ;  /* 0x3a83126f08087421 */ /* 0x000fe20000000000 */
[----:B------:R-:W0:Y:S02]  /*bcb0*/  MUFU.RSQ R24, R27 ;  /* 0x0000001b00187308 */ /* 0x000e240000001400 */
[----:B------:R-:W-:Y:S02]  /*bcc0*/  FMUL R14, R15, R14 ;  /* 0x0000000e0f0e7220 */ /* 0x000fe40000400000 */
[----:B------:R-:W-:-:S02]  /*bcd0*/  FSETP.GEU.AND P0, PT, |R8|, 1.175494350822287508e-38, PT ;  /* 0x008000000800780b */ /* 0x000fc40003f0e200 */
[-C--:B------:R-:W-:Y:S01]  /*bce0*/  FFMA R23, R23, R14.reuse, R12 ;  /* 0x0000000e17177223 */ /* 0x080fe2000000000c */
[----:B------:R-:W-:Y:S01]  /*bcf0*/  FFMA R26, R22, R14, R13 ;  /* 0x0000000e161a7223 */ /* 0x000fe2000000000d */
[----:B------:R-:W-:Y:S01]  /*bd00*/  @!P2 FMUL R9, R9, 16777216 ;  /* 0x4b8000000909a820 */ /* 0x000fe20000400000 */
[----:B------:R-:W1:Y:S03]  /*bd10*/  LDS.128 R12, [UR4+0x700] ;  /* 0x00070004ff0c7984 */ /* 0x000e660008000c00 */
[----:B------:R-:W2:Y:S01]  /*bd20*/  MUFU.RSQ R28, R9 ;  /* 0x00000009001c7308 */ /* 0x000ea20000001400 */
[----:B0-----:R-:W-:-:S04]  /*bd30*/  @!P1 FMUL R24, R24, 4096 ;  /* 0x4580000018189820 */ /* 0x001fc80000400000 */
[----:B------:R-:W-:Y:S01]  /*bd40*/  @!P0 FMUL R8, R8, 16777216 ;  /* 0x4b80000008088820 */ /* 0x000fe20000400000 */
[----:B------:R-:W-:-:S03]  /*bd50*/  FMUL R27, R24, R24 ;  /* 0x00000018181b7220 */ /* 0x000fc60000400000 */
[----:B------:R-:W0:Y:S01]  /*bd60*/  MUFU.RSQ R22, R8 ;  /* 0x0000000800167308 */ /* 0x000e220000001400 */
[----:B------:R-:W-:Y:S01]  /*bd70*/  FMUL R27, R24, R27 ;  /* 0x0000001b181b7220 */ /* 0x000fe20000400000 */
[----:B------:R-:W-:Y:S01]  /*bd80*/  FADD R24, -R5, R11 ;  /* 0x0000000b05187221 */ /* 0x000fe20000000100 */
[----:B--2---:R-:W-:Y:S02]  /*bd90*/  @!P2 FMUL R28, R28, 4096 ;  /* 0x458000001c1ca820 */ /* 0x004fe40000400000 */
[-C--:B------:R-:W-:Y:S01]  /*bda0*/  FFMA R18, R18, R27.reuse, R23 ;  /* 0x0000001b12127223 */ /* 0x080fe20000000017 */
[----:B------:R-:W-:Y:S01]  /*bdb0*/  FFMA R26, R17, R27, R26 ;  /* 0x0000001b111a7223 */ /* 0x000fe2000000001a */
[----:B------:R-:W-:-:S04]  /*bdc0*/  FMUL R23, R28, R28 ;  /* 0x0000001c1c177220 */ /* 0x000fc80000400000 */
[----:B------:R-:W-:Y:S01]  /*bdd0*/  FMUL R23, R28, R23 ;  /* 0x000000171c177220 */ /* 0x000fe20000400000 */
[----:B0-----:R-:W-:-:S03]  /*bde0*/  @!P0 FMUL R22, R22, 4096 ;  /* 0x4580000016168820 */ /* 0x001fc60000400000 */
[-C--:B------:R-:W-:Y:S01]  /*bdf0*/  FFMA R18, R25, R23.reuse, R18 ;  /* 0x0000001719127223 */ /* 0x080fe20000000012 */
[----:B------:R-:W-:Y:S01]  /*be00*/  FFMA R25, R19, R23, R26 ;  /* 0x0000001713197223 */ /* 0x000fe2000000001a */
[----:B------:R-:W-:Y:S01]  /*be10*/  FADD R19, -R4, R10 ;  /* 0x0000000a04137221 */ /* 0x000fe20000000100 */
[----:B------:R-:W-:Y:S01]  /*be20*/  FMUL R26, R24, R24 ;  /* 0x00000018181a7220 */ /* 0x000fe20000400000 */
[----:B------:R-:W0:Y:S01]  /*be30*/  LDS.128 R8, [UR4+0x710] ;  /* 0x00071004ff087984 */ /* 0x000e220008000c00 */
[----:B------:R-:W-:Y:S02]  /*be40*/  FMUL R23, R22, R22 ;  /* 0x0000001616177220 */ /* 0x000fe40000400000 */
[----:B------:R-:W-:Y:S01]  /*be50*/  FFMA R27, R19, R19, R26 ;  /* 0x00000013131b7223 */ /* 0x000fe2000000001a */
[----:B-1----:R-:W-:Y:S01]  /*be60*/  FADD R17, -R5, R13 ;  /* 0x0000000d05117221 */ /* 0x002fe20000000100 */
[----:B------:R-:W-:Y:S01]  /*be70*/  FADD R12, -R4, R12 ;  /* 0x0000000c040c7221 */ /* 0x000fe20000000100 */
[----:B------:R-:W-:Y:S01]  /*be80*/  FMUL R26, R22, R23 ;  /* 0x00000017161a7220 */ /* 0x000fe20000400000 */
[----:B------:R-:W-:Y:S01]  /*be90*/  FADD R13, R27, 0.0010000000474974513054 ;  /* 0x3a83126f1b0d7421 */ /* 0x000fe20000000000 */
[----:B------:R-:W-:Y:S01]  /*bea0*/  FMUL R27, R17, R17 ;  /* 0x00000011111b7220 */ /* 0x000fe20000400000 */
[----:B------:R-:W-:Y:S01]  /*beb0*/  FADD R23, -R4, R14 ;  /* 0x0000000e04177221 */ /* 0x000fe20000000100 */
[----:B------:R-:W-:Y:S01]  /*bec0*/  FADD R22, -R5, R15 ;  /* 0x0000000f05167221 */ /* 0x000fe20000000100 */
[----:B------:R-:W-:Y:S01]  /*bed0*/  FFMA R18, R7, R26, R18 ;  /* 0x0000001a07127223 */ /* 0x000fe20000000012 */
[----:B------:R-:W-:Y:S01]  /*bee0*/  FFMA R27, R12, R12, R27 ;  /* 0x0000000c0c1b7223 */ /* 0x000fe2000000001b */
[----:B------:R-:W-:Y:S01]  /*bef0*/  FSETP.GEU.AND P0, PT, |R13|, 1.175494350822287508e-38, PT ;  /* 0x008000000d00780b */ /* 0x000fe20003f0e200 */
[----:B------:R-:W-:Y:S01]  /*bf00*/  FMUL R28, R22, R22 ;  /* 0x00000016161c7220 */ /* 0x000fe20000400000 */
[----:B------:R-:W-:Y:S01]  /*bf10*/  FFMA R25, R16, R26, R25 ;  /* 0x0000001a10197223 */ /* 0x000fe20000000019 */
[----:B------:R-:W-:-:S02]  /*bf20*/  FADD R14, R27, 0.0010000000474974513054 ;  /* 0x3a83126f1b0e7421 */ /* 0x000fc40000000000 */
[----:B------:R-:W-:-:S03]  /*bf30*/  FFMA R28, R23, R23, R28 ;  /* 0x00000017171c7223 */ /* 0x000fc6000000001c */
[----:B------:R-:W-:Y:S01]  /*bf40*/  FSETP.GEU.AND P1, PT, |R14|, 1.175494350822287508e-38, PT ;  /* 0x008000000e00780b */ /* 0x000fe20003f2e200 */
[----:B------:R-:W-:-:S04]  /*bf50*/  FADD R15, R28, 0.0010000000474974513054 ;  /* 0x3a83126f1c0f7421 */ /* 0x000fc80000000000 */
[----:B------:R-:W-:Y:S01]  /*bf60*/  @!P0 FMUL R13, R13, 16777216 ;  /* 0x4b8000000d0d8820 */ /* 0x000fe20000400000 */
[----:B------:R-:W-:-:S05]  /*bf70*/  FSETP.GEU.AND P2, PT, |R15|, 1.175494350822287508e-38, PT ;  /* 0x008000000f00780b */ /* 0x000fca0003f4e200 */
[----:B------:R-:W1:Y:S02]  /*bf80*/  MUFU.RSQ R13, R13 ;  /* 0x0000000d000d7308 */ /* 0x000e640000001400 */
[----:B------:R-:W-:-:S06]  /*bf90*/  @!P1 FMUL R14, R14, 16777216 ;  /* 0x4b8000000e0e9820 */ /* 0x000fcc0000400000 */
[----:B------:R-:W2:Y:S01]  /*bfa0*/  MUFU.RSQ R14, R14 ;  /* 0x0000000e000e7308 */ /* 0x000ea20000001400 */
[----:B0-----:R-:W-:Y:S01]  /*bfb0*/  FADD R9, -R5, R9 ;  /* 0x0000000905097221 */ /* 0x001fe20000000100 */
[C---:B------:R-:W-:Y:S01]  /*bfc0*/  FADD R8, -R4.reuse, R8 ;  /* 0x0000000804087221 */ /* 0x040fe20000000100 */
[----:B------:R-:W-:Y:S01]  /*bfd0*/  @!P2 FMUL R15, R15, 16777216 ;  /* 0x4b8000000f0fa820 */ /* 0x000fe20000400000 */
[----:B------:R-:W-:Y:S01]  /*bfe0*/  FADD R11, -R5, R11 ;  /* 0x0000000b050b7221 */ /* 0x000fe20000000100 */
[----:B------:R-:W-:Y:S01]  /*bff0*/  FMUL R7, R9, R9 ;  /* 0x0000000909077220 */ /* 0x000fe20000400000 */
[----:B------:R-:W-:Y:S02]  /*c000*/  FADD R10, -R4, R10 ;  /* 0x0000000a040a7221 */ /* 0x000fe40000000100 */
[----:B------:R-:W0:Y:S01]  /*c010*/  MUFU.RSQ R16, R15 ;  /* 0x0000000f00107308 */ /* 0x000e220000001400 */
[----:B------:R-:W-:Y:S01]  /*c020*/  FFMA R7, R8, R8, R7 ;  /* 0x0000000808077223 */ /* 0x000fe20000000007 */
[----:B-1----:R-:W-:-:S03]  /*c030*/  @!P0 FMUL R13, R13, 4096 ;  /* 0x458000000d0d8820 */ /* 0x002fc60000400000 */
[----:B------:R-:W-:Y:S01]  /*c040*/  FADD R7, R7, 0.0010000000474974513054 ;  /* 0x3a83126f07077421 */ /* 0x000fe20000000000 */
[----:B------:R-:W-:Y:S01]  /*c050*/  FMUL R26, R13, R13 ;  /* 0x0000000d0d1a7220 */ /* 0x000fe20000400000 */
[----:B--2---:R-:W-:-:S03]  /*c060*/  @!P1 FMUL R14, R14, 4096 ;  /* 0x458000000e0e9820 */ /* 0x004fc60000400000 */
[----:B------:R-:W-:Y:S01]  /*c070*/  FSETP.GEU.AND P0, PT, |R7|, 1.175494350822287508e-38, PT ;  /* 0x008000000700780b */ /* 0x000fe20003f0e200 */
[----:B------:R-:W-:Y:S01]  /*c080*/  FMUL R26, R13, R26 ;  /* 0x0000001a0d1a7220 */ /* 0x000fe20000400000 */
[----:B------:R-:W-:-:S03]  /*c090*/  FMUL R13, R14, R14 ;  /* 0x0000000e0e0d7220 */ /* 0x000fc60000400000 */
[-C--:B------:R-:W-:Y:S01]  /*c0a0*/  FFMA R19, R19, R26.reuse, R18 ;  /* 0x0000001a13137223 */ /* 0x080fe20000000012 */
[----:B------:R-:W-:Y:S01]  /*c0b0*/  FFMA R28, R24, R26, R25 ;  /* 0x0000001a181c7223 */ /* 0x000fe20000000019 */
[----:B------:R-:W-:Y:S01]  /*c0c0*/  FMUL R18, R14, R13 ;  /* 0x0000000d0e127220 */ /* 0x000fe20000400000 */
[----:B0-----:R-:W-:-:S03]  /*c0d0*/  @!P2 FMUL R16, R16, 4096 ;  /* 0x458000001010a820 */ /* 0x001fc60000400000 */
[----:B------:R-:W-:Y:S01]  /*c0e0*/  FFMA R26, R12, R18, R19 ;  /* 0x000000120c1a7223 */ /* 0x000fe20000000013 */
[C---:B------:R-:W-:Y:S01]  /*c0f0*/  FMUL R25, R16.reuse, R16 ;  /* 0x0000001010197220 */ /* 0x040fe20000400000 */
[----:B------:R-:W0:Y:S01]  /*c100*/  LDS.128 R12, [UR4+0x720] ;  /* 0x00072004ff0c7984 */ /* 0x000e220008000c00 */
[----:B------:R-:W-:Y:S02]  /*c110*/  @!P0 FMUL R7, R7, 16777216 ;  /* 0x4b80000007078820 */ /* 0x000fe40000400000 */
[----:B------:R-:W-:Y:S01]  /*c120*/  FMUL R24, R16, R25 ;  /* 0x0000001910187220 */ /* 0x000fe20000400000 */
[----:B------:R-:W-:Y:S01]  /*c130*/  FFMA R25, R17, R18, R28 ;  /* 0x0000001211197223 */ /* 0x000fe2000000001c */
[----:B------:R-:W1:Y:S01]  /*c140*/  MUFU.RSQ R27, R7 ;  /* 0x00000007001b7308 */ /* 0x000e620000001400 */
[----:B------:R-:W2:Y:S01]  /*c150*/  LDS.128 R16, [UR4+0x730] ;  /* 0x00073004ff107984 */ /* 0x000ea20008000c00 */
[-C--:B------:R-:W-:Y:S01]  /*c160*/  FFMA R23, R23, R24.reuse, R26 ;  /* 0x0000001817177223 */ /* 0x080fe2000000001a */
[----:B------:R-:W-:Y:S01]  /*c170*/  FFMA R22, R22, R24, R25 ;  /* 0x0000001816167223 */ /* 0x000fe20000000019 */
[----:B-1----:R-:W-:-:S04]  /*c180*/  @!P0 FMUL R27, R27, 4096 ;  /* 0x458000001b1b8820 */ /* 0x002fc80000400000 */
[----:B------:R-:W-:-:S04]  /*c190*/  FMUL R24, R27, R27 ;  /* 0x0000001b1b187220 */ /* 0x000fc80000400000 */
[----:B------:R-:W-:-:S04]  /*c1a0*/  FMUL R24, R27, R24 ;  /* 0x000000181b187220 */ /* 0x000fc80000400000 */
[-C--:B------:R-:W-:Y:S01]  /*c1b0*/  FFMA R23, R8, R24.reuse, R23 ;  /* 0x0000001808177223 */ /* 0x080fe20000000017 */
[----:B------:R-:W-:Y:S01]  /*c1c0*/  FFMA R8, R9, R24, R22 ;  /* 0x0000001809087223 */ /* 0x000fe20000000016 */
[----:B------:R-:W-:Y:S01]  /*c1d0*/  FMUL R9, R11, R11 ;  /* 0x0000000b0b097220 */ /* 0x000fe20000400000 */
[----:B0-----:R-:W-:-:S03]  /*c1e0*/  FADD R13, -R5, R13 ;  /* 0x0000000d050d7221 */ /* 0x001fc60000000100 */
[----:B------:R-:W-:Y:S01]  /*c1f0*/  FFMA R9, R10, R10, R9 ;  /* 0x0000000a0a097223 */ /* 0x000fe20000000009 */
[C---:B------:R-:W-:Y:S01]  /*c200*/  FADD R12, -R4.reuse, R12 ;  /* 0x0000000c040c7221 */ /* 0x040fe20000000100 */
[----:B------:R-:W-:Y:S01]  /*c210*/  FADD R15, -R5, R15 ;  /* 0x0000000f050f7221 */ /* 0x000fe20000000100 */
[----:B------:R-:W-:Y:S01]  /*c220*/  FMUL R7, R13, R13 ;  /* 0x0000000d0d077220 */ /* 0x000fe20000400000 */
[----:B------:R-:W-:Y:S01]  /*c230*/  FADD R24, R9, 0.0010000000474974513054 ;  /* 0x3a83126f09187421 */ /* 0x000fe20000000000 */
[----:B--2---:R-:W-:Y:S01]  /*c240*/  FADD R17, -R5, R17 ;  /* 0x0000001105117221 */ /* 0x004fe20000000100 */
[----:B------:R-:W-:Y:S01]  /*c250*/  FADD R14, -R4, R14 ;  /* 0x0000000e040e7221 */ /* 0x000fe20000000100 */
[----:B------:R-:W-:Y:S01]  /*c260*/  FFMA R7, R12, R12, R7 ;  /* 0x0000000c0c077223 */ /* 0x000fe20000000007 */
[----:B------:R-:W-:Y:S01]  /*c270*/  FMUL R9, R15, R15 ;  /* 0x0000000f0f097220 */ /* 0x000fe20000400000 */
[----:B------:R-:W-:Y:S01]  /*c280*/  FSETP.GEU.AND P0, PT, |R24|, 1.175494350822287508e-38, PT ;  /* 0x008000001800780b */ /* 0x000fe20003f0e200 */
[----:B------:R-:W-:Y:S01]  /*c290*/  FADD R16, -R4, R16 ;  /* 0x0000001004107221 */ /* 0x000fe20000000100 */
[----:B------:R-:W-:Y:S01]  /*c2a0*/  FMUL R25, R17, R17 ;  /* 0x0000001111197220 */ /* 0x000fe20000400000 */
[----:B------:R-:W-:Y:S01]  /*c2b0*/  FADD R7, R7, 0.0010000000474974513054 ;  /* 0x3a83126f07077421 */ /* 0x000fe20000000000 */
[----:B------:R-:W-:Y:S01]  /*c2c0*/  FFMA R9, R14, R14, R9 ;  /* 0x0000000e0e097223 */ /* 0x000fe20000000009 */
[----:B------:R-:W-:Y:S01]  /*c2d0*/  FADD R19, -R5, R19 ;  /* 0x0000001305137221 */ /* 0x000fe20000000100 */
[----:B------:R-:W-:Y:S01]  /*c2e0*/  FFMA R22, R16, R16, R25 ;  /* 0x0000001010167223 */ /* 0x000fe20000000019 */
[----:B------:R-:W-:Y:S01]  /*c2f0*/  FADD R18, -R4, R18 ;  /* 0x0000001204127221 */ /* 0x000fe20000000100 */
[----:B------:R-:W-:Y:S01]  /*c300*/  FADD R25, R9, 0.0010000000474974513054 ;  /* 0x3a83126f09197421 */ /* 0x000fe20000000000 */
[----:B------:R-:W-:Y:S01]  /*c310*/  FSETP.GEU.AND P1, PT, |R7|, 1.175494350822287508e-38, PT ;  /* 0x008000000700780b */ /* 0x000fe20003f2e200 */
[----:B------:R-:W-:Y:S01]  /*c320*/  FMUL R9, R19, R19 ;  /* 0x0000001313097220 */ /* 0x000fe20000400000 */
[----:B------:R-:W-:-:S02]  /*c330*/  FADD R22, R22, 0.0010000000474974513054 ;  /* 0x3a83126f16167421 */ /* 0x000fc40000000000 */
[----:B------:R-:W-:Y:S01]  /*c340*/  FSETP.GEU.AND P2, PT, |R25|, 1.175494350822287508e-38, PT ;  /* 0x008000001900780b */ /* 0x000fe20003f4e200 */
[----:B------:R-:W-:Y:S01]  /*c350*/  FFMA R9, R18, R18, R9 ;  /* 0x0000001212097223 */ /* 0x000fe20000000009 */
[----:B------:R-:W-:Y:S01]  /*c360*/  @!P0 FMUL R24, R24, 16777216 ;  /* 0x4b80000018188820 */ /* 0x000fe20000400000 */
[----:B------:R-:W-:Y:S02]  /*c370*/  FSETP.GEU.AND P3, PT, |R22|, 1.175494350822287508e-38, PT ;  /* 0x008000001600780b */ /* 0x000fe40003f6e200 */
[----:B------:R-:W-:Y:S01]  /*c380*/  FADD R28, R9, 0.0010000000474974513054 ;  /* 0x3a83126f091c7421 */ /* 0x000fe20000000000 */
[----:B------:R-:W0:Y:S03]  /*c390*/  MUFU.RSQ R26, R24 ;  /* 0x00000018001a7308 */ /* 0x000e260000001400 */
[----:B------:R-:W-:Y:S01]  /*c3a0*/  @!P1 FMUL R7, R7, 16777216 ;  /* 0x4b80000007079820 */ /* 0x000fe20000400000 */
[----:B------:R-:W-:-:S03]  /*c3b0*/  FSETP.GEU.AND P4, PT, |R28|, 1.175494350822287508e-38, PT ;  /* 0x008000001c00780b */ /* 0x000fc60003f8e200 */
[----:B------:R-:W-:Y:S02]  /*c3c0*/  @!P2 FMUL R25, R25, 16777216 ;  /* 0x4b8000001919a820 */ /* 0x000fe40000400000 */
[----:B------:R-:W1:Y:S01]  /*c3d0*/  MUFU.RSQ R7, R7 ;  /* 0x0000000700077308 */ /* 0x000e620000001400 */
[----:B------:R-:W-:-:S07]  /*c3e0*/  @!P3 FMUL R22, R22, 16777216 ;  /* 0x4b8000001616b820 */ /* 0x000fce0000400000 */
[----:B------:R-:W2:Y:S01]  /*c3f0*/  MUFU.RSQ R9, R25 ;  /* 0x0000001900097308 */ /* 0x000ea20000001400 */
[----:B0-----:R-:W-:Y:S01]  /*c400*/  @!P0 FMUL R26, R26, 4096 ;  /* 0x458000001a1a8820 */ /* 0x001fe20000400000 */
[----:B------:R-:W-:-:S03]  /*c410*/  @!P4 FMUL R28, R28, 16777216 ;  /* 0x4b8000001c1cc820 */ /* 0x000fc60000400000 */
[----:B------:R-:W-:-:S03]  /*c420*/  FMUL R27, R26, R26 ;  /* 0x0000001a1a1b7220 */ /* 0x000fc60000400000 */
[----:B------:R-:W0:Y:S01]  /*c430*/  MUFU.RSQ R22, R22 ;  /* 0x0000001600167308 */ /* 0x000e220000001400 */
[----:B------:R-:W-:Y:S01]  /*c440*/  FMUL R27, R26, R27 ;  /* 0x0000001b1a1b7220 */ /* 0x000fe20000400000 */
[----:B-1----:R-:W-:-:S03]  /*c450*/  @!P1 FMUL R7, R7, 4096 ;  /* 0x4580000007079820 */ /* 0x002fc60000400000 */
[----:B------:R-:W-:Y:S01]  /*c460*/  FFMA R23, R10, R27, R23 ;  /* 0x0000001b0a177223 */ /* 0x000fe20000000017 */
[----:B------:R-:W-:Y:S01]  /*c470*/  FMUL R10, R7, R7 ;  /* 0x00000007070a7220 */ /* 0x000fe20000400000 */
[----:B------:R-:W-:Y:S01]  /*c480*/  FFMA R8, R11, R27, R8 ;  /* 0x0000001b0b087223 */ /* 0x000fe20000000008 */
[----:B------:R-:W1:Y:S01]  /*c490*/  MUFU.RSQ R24, R28 ;  /* 0x0000001c00187308 */ /* 0x000e620000001400 */
[----:B--2---:R-:W-:Y:S01]  /*c4a0*/  @!P2 FMUL R9, R9, 4096 ;  /* 0x458000000909a820 */ /* 0x004fe20000400000 */
[----:B------:R-:W-:-:S03]  /*c4b0*/  FMUL R10, R7, R10 ;  /* 0x0000000a070a7220 */ /* 0x000fc60000400000 */
[----:B------:R-:W-:Y:S01]  /*c4c0*/  FMUL R26, R9, R9 ;  /* 0x00000009091a7220 */ /* 0x000fe20000400000 */
[-C--:B------:R-:W-:Y:S01]  /*c4d0*/  FFMA R23, R12, R10.reuse, R23 ;  /* 0x0000000a0c177223 */ /* 0x080fe20000000017 */
[----:B------:R-:W-:Y:S01]  /*c4e0*/  FFMA R8, R13, R10, R8 ;  /* 0x0000000a0d087223 */ /* 0x000fe20000000008 */
[----:B0-----:R-:W-:Y:S01]  /*c4f0*/  @!P3 FMUL R22, R22, 4096 ;  /* 0x458000001616b820 */ /* 0x001fe20000400000 */
[----:B------:R-:W-:-:S03]  /*c500*/  FMUL R26, R9, R26 ;  /* 0x0000001a091a7220 */ /* 0x000fc60000400000 */
[----:B------:R-:W-:Y:S01]  /*c510*/  FMUL R7, R22, R22 ;  /* 0x0000001616077220 */ /* 0x000fe20000400000 */
[-C--:B------:R-:W-:Y:S01]  /*c520*/  FFMA R23, R14, R26.reuse, R23 ;  /* 0x0000001a0e177223 */ /* 0x080fe20000000017 */
[----:B------:R-:W-:Y:S01]  /*c530*/  FFMA R8, R15, R26, R8 ;  /* 0x0000001a0f087223 */ /* 0x000fe20000000008 */
[----:B-1----:R-:W-:Y:S01]  /*c540*/  @!P4 FMUL R24, R24, 4096 ;  /* 0x458000001818c820 */ /* 0x002fe20000400000 */
[----:B------:R-:W-:-:S03]  /*c550*/  FMUL R7, R22, R7 ;  /* 0x0000000716077220 */ /* 0x000fc60000400000 */
[----:B------:R-:W-:Y:S01]  /*c560*/  FMUL R9, R24, R24 ;  /* 0x0000001818097220 */ /* 0x000fe20000400000 */
[-C--:B------:R-:W-:Y:S01]  /*c570*/  FFMA R23, R16, R7.reuse, R23 ;  /* 0x0000000710177223 */ /* 0x080fe20000000017 */
[----:B------:R-:W-:Y:S02]  /*c580*/  FFMA R8, R17, R7, R8 ;  /* 0x0000000711087223 */ /* 0x000fe40000000008 */
[----:B------:R-:W-:-:S04]  /*c590*/  FMUL R9, R24, R9 ;  /* 0x0000000918097220 */ /* 0x000fc80000400000 */
[-C--:B------:R-:W-:Y:S01]  /*c5a0*/  FFMA R7, R18, R9.reuse, R23 ;  /* 0x0000000912077223 */ /* 0x080fe20000000017 */
[----:B------:R-:W-:Y:S01]  /*c5b0*/  FFMA R16, R19, R9, R8 ;  /* 0x0000000913107223 */ /* 0x000fe20000000008 */
[----:B------:R-:W-:Y:S06]  /*c5c0*/  BRA.U !UP0, `(.L_x_0) ;  /* 0x0000001508107547 */ /* 0x000fec000b800000 */
[----:B------:R-:W0:Y:S04]  /*c5d0*/  LDS.128 R8, [UR4+0x740] ;  /* 0x00074004ff087984 */ /* 0x000e280008000c00 */
[----:B------:R-:W1:Y:S01]  /*c5e0*/  LDS.128 R12, [UR4+0x750] ;  /* 0x00075004ff0c7984 */ /* 0x000e620008000c00 */
[C---:B0-----:R-:W-:Y:S01]  /*c5f0*/  FADD R23, -R5.reuse, R9 ;  /* 0x0000000905177221 */ /* 0x041fe20000000100 */
[C---:B------:R-:W-:Y:S01]  /*c600*/  FADD R24, -R4.reuse, R8 ;  /* 0x0000000804187221 */ /* 0x040fe20000000100 */
[----:B------:R-:W-:Y:S01]  /*c610*/  FADD R22, -R5, R11 ;  /* 0x0000000b05167221 */ /* 0x000fe20000000100 */
[----:B------:R-:W-:Y:S01]  /*c620*/  FADD R27, -R4, R10 ;  /* 0x0000000a041b7221 */ /* 0x000fe20000000100 */
[----:B------:R-:W-:Y:S01]  /*c630*/  FMUL R9, R23, R23 ;  /* 0x0000001717097220 */ /* 0x000fe20000400000 */
[----:B-1----:R-:W-:Y:S01]  /*c640*/  FADD R17, -R5, R13 ;  /* 0x0000000d05117221 */ /* 0x002fe20000000100 */
[----:B------:R-:W-:Y:S01]  /*c650*/  FMUL R8, R22, R22 ;  /* 0x0000001616087220 */ /* 0x000fe20000400000 */
[----:B------:R-:W-:Y:S01]  /*c660*/  FADD R18, -R4, R12 ;  /* 0x0000000c04127221 */ /* 0x000fe20000000100 */
[----:B------:R-:W-:-:S02]  /*c670*/  FFMA R9, R24, R24, R9 ;  /* 0x0000001818097223 */ /* 0x000fc40000000009 */
[----:B------:R-:W-:Y:S02]  /*c680*/  FFMA R8, R27, R27, R8 ;  /* 0x0000001b1b087223 */ /* 0x000fe40000000008 */
[----:B------:R-:W-:Y:S01]  /*c690*/  FADD R19, R9, 0.0010000000474974513054 ;  /* 0x3a83126f09137421 */ /* 0x000fe20000000000 */
[----:B------:R-:W-:Y:S01]  /*c6a0*/  FMUL R9, R17, R17 ;  /* 0x0000001111097220 */ /* 0x000fe20000400000 */
[----:B------:R-:W-:-:S03]  /*c6b0*/  FADD R29, R8, 0.0010000000474974513054 ;  /* 0x3a83126f081d7421 */ /* 0x000fc60000000000 */
[----:B------:R-:W-:Y:S01]  /*c6c0*/  FSETP.GEU.AND P0, PT, |R19|, 1.175494350822287508e-38, PT ;  /* 0x008000001300780b */ /* 0x000fe20003f0e200 */
[----:B------:R-:W-:Y:S01]  /*c6d0*/  FFMA R9, R18, R18, R9 ;  /* 0x0000001212097223 */ /* 0x000fe20000000009 */
[----:B------:R-:W-:-:S03]  /*c6e0*/  FSETP.GEU.AND P1, PT, |R29|, 1.175494350822287508e-38, PT ;  /* 0x008000001d00780b */ /* 0x000fc60003f2e200 */
[----:B------:R-:W-:Y:S02]  /*c6f0*/  FADD R25, R9, 0.0010000000474974513054 ;  /* 0x3a83126f09197421 */ /* 0x000fe40000000000 */
[----:B------:R-:W0:Y:S03]  /*c700*/  LDS.128 R8, [UR4+0x760] ;  /* 0x00076004ff087984 */ /* 0x000e260008000c00 */
[----:B------:R-:W-:-:S03]  /*c710*/  FSETP.GEU.AND P2, PT, |R25|, 1.175494350822287508e-38, PT ;  /* 0x008000001900780b */ /* 0x000fc60003f4e200 */
[----:B------:R-:W-:Y:S02]  /*c720*/  @!P0 FMUL R19, R19, 16777216 ;  /* 0x4b80000013138820 */ /* 0x000fe40000400000 */
[----:B------:R-:W-:Y:S02]  /*c730*/  @!P1 FMUL R29, R29, 16777216 ;  /* 0x4b8000001d1d9820 */ /* 0x000fe40000400000 */
[----:B------:R1:W2:Y:S06]  /*c740*/  MUFU.RSQ R28, R19 ;  /* 0x00000013001c7308 */ /* 0x0002ac0000001400 */
[----:B------:R-:W-:-:S02]  /*c750*/  @!P2 FMUL R25, R25, 16777216 ;  /* 0x4b8000001919a820 */ /* 0x000fc40000400000 */
[----:B------:R-:W3:Y:S01]  /*c760*/  MUFU.RSQ R12, R29 ;  /* 0x0000001d000c7308 */ /* 0x000ee20000001400 */
[----:B-1----:R-:W-:-:S04]  /*c770*/  FADD R19, -R5, R15 ;  /* 0x0000000f05137221 */ /* 0x002fc80000000100 */
[----:B------:R-:W-:Y:S01]  /*c780*/  FMUL R15, R19, R19 ;  /* 0x00000013130f7220 */ /* 0x000fe20000400000 */
[----:B--2---:R-:W-:-:S04]  /*c790*/  @!P0 FMUL R28, R28, 4096 ;  /* 0x458000001c1c8820 */ /* 0x004fc80000400000 */
[----:B------:R-:W-:-:S04]  /*c7a0*/  FMUL R13, R28, R28 ;  /* 0x0000001c1c0d7220 */ /* 0x000fc80000400000 */
[----:B------:R-:W-:Y:S01]  /*c7b0*/  FMUL R28, R28, R13 ;  /* 0x0000000d1c1c7220 */ /* 0x000fe20000400000 */
[----:B---3--:R-:W-:Y:S01]  /*c7c0*/  @!P1 FMUL R12, R12, 4096 ;  /* 0x458000000c0c9820 */ /* 0x008fe20000400000 */
[----:B------:R-:W1:Y:S02]  /*c7d0*/  MUFU.RSQ R13, R25 ;  /* 0x00000019000d7308 */ /* 0x000e640000001400 */
[-C--:B------:R-:W-:Y:S01]  /*c7e0*/  FFMA R7, R24, R28.reuse, R7 ;  /* 0x0000001c18077223 */ /* 0x080fe20000000007 */
[----:B------:R-:W-:Y:S01]  /*c7f0*/  FADD R24, -R4, R14 ;  /* 0x0000000e04187221 */ /* 0x000fe20000000100 */
[----:B------:R-:W-:-:S03]  /*c800*/  FFMA R23, R23, R28, R16 ;  /* 0x0000001c17177223 */ /* 0x000fc60000000010 */
[----:B------:R-:W-:-:S04]  /*c810*/  FFMA R15, R24, R24, R15 ;  /* 0x00000018180f7223 */ /* 0x000fc8000000000f */
[----:B------:R-:W-:Y:S01]  /*c820*/  FADD R26, R15, 0.0010000000474974513054 ;  /* 0x3a83126f0f1a7421 */ /* 0x000fe20000000000 */
[----:B------:R-:W-:-:S04]  /*c830*/  FMUL R15, R12, R12 ;  /* 0x0000000c0c0f7220 */ /* 0x000fc80000400000 */
[----:B------:R-:W-:Y:S01]  /*c840*/  FSETP.GEU.AND P0, PT, |R26|, 1.175494350822287508e-38, PT ;  /* 0x008000001a00780b */ /* 0x000fe20003f0e200 */
[----:B-1----:R-:W-:Y:S01]  /*c850*/  @!P2 FMUL R13, R13, 4096 ;  /* 0x458000000d0da820 */ /* 0x002fe20000400000 */
[----:B------:R-:W-:-:S03]  /*c860*/  FMUL R12, R12, R15 ;  /* 0x0000000f0c0c7220 */ /* 0x000fc60000400000 */
[----:B------:R-:W-:Y:S01]  /*c870*/  FMUL R14, R13, R13 ;  /* 0x0000000d0d0e7220 */ /* 0x000fe20000400000 */
[-C--:B------:R-:W-:Y:S01]  /*c880*/  FFMA R27, R27, R12.reuse, R7 ;  /* 0x0000000c1b1b7223 */ /* 0x080fe20000000007 */
[----:B0-----:R-:W-:Y:S01]  /*c890*/  FADD R7, -R5, R9 ;  /* 0x0000000905077221 */ /* 0x001fe20000000100 */
[----:B------:R-:W-:Y:S01]  /*c8a0*/  FFMA R16, R22, R12, R23 ;  /* 0x0000000c16107223 */ /* 0x000fe20000000017 */
[----:B------:R-:W-:Y:S01]  /*c8b0*/  FMUL R9, R13, R14 ;  /* 0x0000000e0d097220 */ /* 0x000fe20000400000 */
[----:B------:R-:W-:Y:S01]  /*c8c0*/  FADD R22, -R4, R8 ;  /* 0x0000000804167221 */ /* 0x000fe20000000100 */
[----:B------:R-:W0:Y:S01]  /*c8d0*/  LDS.128 R12, [UR4+0x770] ;  /* 0x00077004ff0c7984 */ /* 0x000e220008000c00 */
[----:B------:R-:W-:Y:S01]  /*c8e0*/  FMUL R23, R7, R7 ;  /* 0x0000000707177220 */ /* 0x000fe20000400000 */
[----:B------:R-:W-:Y:S01]  /*c8f0*/  @!P0 FMUL R26, R26, 16777216 ;  /* 0x4b8000001a1a8820 */ /* 0x000fe20000400000 */
[----:B------:R-:W-:Y:S02]  /*c900*/  FFMA R27, R18, R9, R27 ;  /* 0x00000009121b7223 */ /* 0x000fe4000000001b */
[----:B------:R-:W-:Y:S01]  /*c910*/  FFMA R25, R22, R22, R23 ;  /* 0x0000001616197223 */ /* 0x000fe20000000017 */
[----:B------:R-:W1:Y:S01]  /*c920*/  MUFU.RSQ R8, R26 ;  /* 0x0000001a00087308 */ /* 0x000e620000001400 */
[----:B------:R-:W-:-:S02]  /*c930*/  FADD R23, -R5, R11 ;  /* 0x0000000b05177221 */ /* 0x000fc40000000100 */
[----:B------:R-:W-:Y:S01]  /*c940*/  FADD R11, R25, 0.0010000000474974513054 ;  /* 0x3a83126f190b7421 */ /* 0x000fe20000000000 */
[----:B------:R-:W-:Y:S01]  /*c950*/  FADD R25, -R4, R10 ;  /* 0x0000000a04197221 */ /* 0x000fe20000000100 */
[----:B------:R-:W-:-:S03]  /*c960*/  FMUL R10, R23, R23 ;  /* 0x00000017170a7220 */ /* 0x000fc60000400000 */
[----:B------:R-:W-:Y:S01]  /*c970*/  FSETP.GEU.AND P1, PT, |R11|, 1.175494350822287508e-38, PT ;  /* 0x008000000b00780b */ /* 0x000fe20003f2e200 */
[----:B------:R-:W-:-:S04]  /*c980*/  FFMA R10, R25, R25, R10 ;  /* 0x00000019190a7223 */ /* 0x000fc8000000000a */
[----:B------:R-:W-:Y:S01]  /*c990*/  FADD R28, R10, 0.0010000000474974513054 ;  /* 0x3a83126f0a1c7421 */ /* 0x000fe20000000000 */
[----:B-1----:R-:W-:-:S04]  /*c9a0*/  @!P0 FMUL R8, R8, 4096 ;  /* 0x4580000008088820 */ /* 0x002fc80000400000 */
[----:B------:R-:W-:Y:S01]  /*c9b0*/  FSETP.GEU.AND P0, PT, |R28|, 1.175494350822287508e-38, PT ;  /* 0x008000001c00780b */ /* 0x000fe20003f0e200 */
[C---:B------:R-:W-:Y:S02]  /*c9c0*/  FMUL R29, R8.reuse, R8 ;  /* 0x00000008081d7220 */ /* 0x040fe40000400000 */
[----:B------:R-:W-:Y:S02]  /*c9d0*/  @!P1 FMUL R11, R11, 16777216 ;  /* 0x4b8000000b0b9820 */ /* 0x000fe40000400000 */
[----:B------:R-:W-:Y:S01]  /*c9e0*/  FMUL R10, R8, R29 ;  /* 0x0000001d080a7220 */ /* 0x000fe20000400000 */
[----:B------:R-:W-:Y:S01]  /*c9f0*/  FFMA R8, R17, R9, R16 ;  /* 0x0000000911087223 */ /* 0x000fe20000000010 */
[----:B------:R1:W2:Y:S02]  /*ca00*/  MUFU.RSQ R18, R11 ;  /* 0x0000000b00127308 */ /* 0x0002a40000001400 */
[-C--:B------:R-:W-:Y:S01]  /*ca10*/  FFMA R29, R24, R10.reuse, R27 ;  /* 0x0000000a181d7223 */ /* 0x080fe2000000001b */
[----:B------:R-:W-:-:S03]  /*ca20*/  FFMA R24, R19, R10, R8 ;  /* 0x0000000a13187223 */ /* 0x000fc60000000008 */
[----:B------:R-:W-:Y:S01]  /*ca30*/  @!P0 FMUL R28, R28, 16777216 ;  /* 0x4b8000001c1c8820 */ /* 0x000fe20000400000 */
[----:B0-----:R-:W-:Y:S01]  /*ca40*/  FADD R17, -R4, R12 ;  /* 0x0000000c04117221 */ /* 0x001fe20000000100 */
[----:B------:R-:W-:Y:S01]  /*ca50*/  FADD R16, -R5, R13 ;  /* 0x0000000d05107221 */ /* 0x000fe20000000100 */
[----:B-1----:R-:W0:Y:S01]  /*ca60*/  LDS.128 R8, [UR4+0x780] ;  /* 0x00078004ff087984 */ /* 0x002e220008000c00 */
[----:B------:R-:W1:Y:S02]  /*ca70*/  MUFU.RSQ R12, R28 ;  /* 0x0000001c000c7308 */ /* 0x000e640000001400 */
[----:B------:R-:W-:-:S04]  /*ca80*/  FMUL R26, R16, R16 ;  /* 0x00000010101a7220 */ /* 0x000fc80000400000 */
[----:B------:R-:W-:Y:S01]  /*ca90*/  FFMA R26, R17, R17, R26 ;  /* 0x00000011111a7223 */ /* 0x000fe2000000001a */
[----:B--2---:R-:W-:-:S03]  /*caa0*/  @!P1 FMUL R18, R18, 4096 ;  /* 0x4580000012129820 */ /* 0x004fc60000400000 */
[----:B------:R-:W-:Y:S01]  /*cab0*/  FADD R27, R26, 0.0010000000474974513054 ;  /* 0x3a83126f1a1b7421 */ /* 0x000fe20000000000 */
[----:B------:R-:W-:-:S04]  /*cac0*/  FMUL R13, R18, R18 ;  /* 0x00000012120d7220 */ /* 0x000fc80000400000 */
[----:B------:R-:W-:Y:S01]  /*cad0*/  FSETP.GEU.AND P1, PT, |R27|, 1.175494350822287508e-38, PT ;  /* 0x008000001b00780b */ /* 0x000fe20003f2e200 */
[----:B------:R-:W-:Y:S01]  /*cae0*/  FMUL R13, R18, R13 ;  /* 0x0000000d120d7220 */ /* 0x000fe20000400000 */
[----:B-1----:R-:W-:Y:S01]  /*caf0*/  @!P0 FMUL R12, R12, 4096 ;  /* 0x458000000c0c8820 */ /* 0x002fe20000400000 */
[----:B------:R-:W-:Y:S02]  /*cb00*/  FADD R18, -R5, R15 ;  /* 0x0000000f05127221 */ /* 0x000fe40000000100 */
[-C--:B------:R-:W-:Y:S01]  /*cb10*/  FFMA R26, R22, R13.reuse, R29 ;  /* 0x0000000d161a7223 */ /* 0x080fe2000000001d */
[----:B------:R-:W-:Y:S01]  /*cb20*/  FMUL R19, R12, R12 ;  /* 0x0000000c0c137220 */ /* 0x000fe20000400000 */
[----:B------:R-:W-:Y:S01]  /*cb30*/  FFMA R28, R7, R13, R24 ;  /* 0x0000000d071c7223 */ /* 0x000fe20000000018 */
[----:B------:R-:W-:Y:S01]  /*cb40*/  FADD R24, -R4, R14 ;  /* 0x0000000e04187221 */ /* 0x000fe20000000100 */
[----:B------:R-:W-:Y:S01]  /*cb50*/  FMUL R7, R18, R18 ;  /* 0x0000001212077220 */ /* 0x000fe20000400000 */
[----:B------:R-:W-:-:S03]  /*cb60*/  FMUL R12, R12, R19 ;  /* 0x000000130c0c7220 */ /* 0x000fc60000400000 */
[----:B------:R-:W-:Y:S01]  /*cb70*/  @!P1 FMUL R27, R27, 16777216 ;  /* 0x4b8000001b1b9820 */ /* 0x000fe20000400000 */
[-C--:B------:R-:W-:Y:S01]  /*cb80*/  FFMA R26, R25, R12.reuse, R26 ;  /* 0x0000000c191a7223 */ /* 0x080fe2000000001a */
[----:B------:R-:W-:Y:S01]  /*cb90*/  FFMA R25, R23, R12, R28 ;  /* 0x0000000c17197223 */ /* 0x000fe2000000001c */
[----:B------:R-:W-:Y:S01]  /*cba0*/  FFMA R7, R24, R24, R7 ;  /* 0x0000001818077223 */ /* 0x000fe20000000007 */
[----:B------:R-:W1:Y:S01]  /*cbb0*/  LDS.128 R12, [UR4+0x790] ;  /* 0x00079004ff0c7984 */ /* 0x000e620008000c00 */
[----:B------:R-:W2:Y:S02]  /*cbc0*/  MUFU.RSQ R22, R27 ;  /* 0x0000001b00167308 */ /* 0x000ea40000001400 */
[----:B------:R-:W-:Y:S01]  /*cbd0*/  FADD R28, R7, 0.0010000000474974513054 ;  /* 0x3a83126f071c7421 */ /* 0x000fe20000000000 */
[----:B0-----:R-:W-:Y:S01]  /*cbe0*/  FADD R7, -R5, R9 ;  /* 0x0000000905077221 */ /* 0x001fe20000000100 */
[----:B------:R-:W-:-:S03]  /*cbf0*/  FADD R19, -R4, R8 ;  /* 0x0000000804137221 */ /* 0x000fc60000000100 */
[----:B------:R-:W-:Y:S01]  /*cc00*/  FSETP.GEU.AND P0, PT, |R28|, 1.175494350822287508e-38, PT ;  /* 0x008000001c00780b */ /* 0x000fe20003f0e200 */
[----:B------:R-:W-:Y:S01]  /*cc10*/  FADD R23, -R4, R10 ;  /* 0x0000000a04177221 */ /* 0x000fe20000000100 */
[----:B------:R-:W-:-:S04]  /*cc20*/  FMUL R8, R7, R7 ;  /* 0x0000000707087220 */ /* 0x000fc80000400000 */
[----:B------:R-:W-:Y:S01]  /*cc30*/  FFMA R8, R19, R19, R8 ;  /* 0x0000001313087223 */ /* 0x000fe20000000008 */
[----:B--2---:R-:W-:-:S03]  /*cc40*/  @!P1 FMUL R22, R22, 4096 ;  /* 0x4580000016169820 */ /* 0x004fc60000400000 */
[----:B------:R-:W-:-:S03]  /*cc50*/  FADD R8, R8, 0.0010000000474974513054 ;  /* 0x3a83126f08087421 */ /* 0x000fc60000000000 */
[----:B------:R-:W-:Y:S01]  /*cc60*/  @!P0 FMUL R28, R28, 16777216 ;  /* 0x4b8000001c1c8820 */ /* 0x000fe20000400000 */
[----:B------:R-:W-:Y:S01]  /*cc70*/  FMUL R27, R22, R22 ;  /* 0x00000016161b7220 */ /* 0x000fe20000400000 */
[----:B------:R-:W-:Y:S02]  /*cc80*/  FSETP.GEU.AND P1, PT, |R8|, 1.175494350822287508e-38, PT ;  /* 0x008000000800780b */ /* 0x000fe40003f2e200 */
[----:B------:R-:W0:Y:S01]  /*cc90*/  MUFU.RSQ R9, R28 ;  /* 0x0000001c00097308 */ /* 0x000e220000001400 */
[----:B------:R-:W-:Y:S01]  /*cca0*/  FMUL R27, R22, R27 ;  /* 0x0000001b161b7220 */ /* 0x000fe20000400000 */
[----:B------:R-:W-:-:S03]  /*ccb0*/  FADD R22, -R5, R11 ;  /* 0x0000000b05167221 */ /* 0x000fc60000000100 */
[-C--:B------:R-:W-:Y:S01]  /*ccc0*/  FFMA R11, R17, R27.reuse, R26 ;  /* 0x0000001b110b7223 */ /* 0x080fe2000000001a */
[----:B------:R-:W-:Y:S01]  /*ccd0*/  FFMA R27, R16, R27, R25 ;  /* 0x0000001b101b7223 */ /* 0x000fe20000000019 */
[----:B------:R-:W-:-:S04]  /*cce0*/  FMUL R10, R22, R22 ;  /* 0x00000016160a7220 */ /* 0x000fc80000400000 */
[----:B------:R-:W-:Y:S01]  /*ccf0*/  @!P1 FMUL R8, R8, 16777216 ;  /* 0x4b80000008089820 */ /* 0x000fe20000400000 */
[----:B------:R-:W-:Y:S01]  /*cd00*/  FFMA R10, R23, R23, R10 ;  /* 0x00000017170a7223 */ /* 0x000fe2000000000a */
[----:B-1----:R-:W-:Y:S01]  /*cd10*/  FADD R16, -R5, R13 ;  /* 0x0000000d05107221 */ /* 0x002fe20000000100 */
[----:B------:R-:W-:Y:S01]  /*cd20*/  FADD R17, -R4, R12 ;  /* 0x0000000c04117221 */ /* 0x000fe20000000100 */
[----:B------:R-:W1:Y:S01]  /*cd30*/  MUFU.RSQ R13, R8 ;  /* 0x00000008000d7308 */ /* 0x000e620000001400 */
[----:B------:R-:W-:Y:S01]  /*cd40*/  FADD R26, R10, 0.0010000000474974513054 ;  /* 0x3a83126f0a1a7421 */ /* 0x000fe20000000000 */
[----:B0-----:R-:W-:Y:S01]  /*cd50*/  @!P0 FMUL R9, R9, 4096 ;  /* 0x4580000009098820 */ /* 0x001fe20000400000 */
[----:B------:R-:W-:-:S03]  /*cd60*/  FMUL R12, R16, R16 ;  /* 0x00000010100c7220 */ /* 0x000fc60000400000 */
[----:B------:R-:W-:Y:S01]  /*cd70*/  FMUL R10, R9, R9 ;  /* 0x00000009090a7220 */ /* 0x000fe20000400000 */
[----:B------:R-:W-:Y:S01]  /*cd80*/  FSETP.GEU.AND P2, PT, |R26|, 1.175494350822287508e-38, PT ;  /* 0x008000001a00780b */ /* 0x000fe20003f4e200 */
[----:B------:R-:W-:Y:S02]  /*cd90*/  FFMA R12, R17, R17, R12 ;  /* 0x00000011110c7223 */ /* 0x000fe4000000000c */
[----:B------:R-:W-:Y:S02]  /*cda0*/  FMUL R10, R9, R10 ;  /* 0x0000000a090a7220 */ /* 0x000fe40000400000 */
[----:B------:R-:W-:Y:S02]  /*cdb0*/  FADD R25, R12, 0.0010000000474974513054 ;  /* 0x3a83126f0c197421 */ /* 0x000fe40000000000 */
[-C--:B------:R-:W-:Y:S01]  /*cdc0*/  FFMA R24, R24, R10.reuse, R11 ;  /* 0x0000000a18187223 */ /* 0x080fe2000000000b */
[----:B------:R-:W-:Y:S01]  /*cdd0*/  FFMA R12, R18, R10, R27 ;  /* 0x0000000a120c7223 */ /* 0x000fe2000000001b */
[----:B-1----:R-:W-:Y:S01]  /*cde0*/  @!P1 FMUL R13, R13, 4096 ;  /* 0x458000000d0d9820 */ /* 0x002fe20000400000 */
[----:B------:R-:W0:Y:S01]  /*cdf0*/  LDS.128 R8, [UR4+0x7a0] ;  /* 0x0007a004ff087984 */ /* 0x000e220008000c00 */
[----:B------:R-:W-:-:S02]  /*ce00*/  FSETP.GEU.AND P0, PT, |R25|, 1.175494350822287508e-38, PT ;  /* 0x008000001900780b */ /* 0x000fc40003f0e200 */
[----:B------:R-:W-:Y:S01]  /*ce10*/  @!P2 FMUL R26, R26, 16777216 ;  /* 0x4b8000001a1aa820 */ /* 0x000fe20000400000 */
[----:B------:R-:W-:-:S04]  /*ce20*/  FMUL R18, R13, R13 ;  /* 0x0000000d0d127220 */ /* 0x000fc80000400000 */
[----:B------:R-:W-:Y:S01]  /*ce30*/  FMUL R13, R13, R18 ;  /* 0x000000120d0d7220 */ /* 0x000fe20000400000 */
[----:B------:R-:W-:Y:S01]  /*ce40*/  FADD R18, -R5, R15 ;  /* 0x0000000f05127221 */ /* 0x000fe20000000100 */
[----:B------:R-:W1:Y:S02]  /*ce50*/  MUFU.RSQ R26, R26 ;  /* 0x0000001a001a7308 */ /* 0x000e640000001400 */
[-C--:B------:R-:W-:Y:S01]  /*ce60*/  FFMA R28, R19, R13.reuse, R24 ;  /* 0x0000000d131c7223 */ /* 0x080fe20000000018 */
[----:B------:R-:W-:Y:S01]  /*ce70*/  FADD R19, -R4, R14 ;  /* 0x0000000e04137221 */ /* 0x000fe20000000100 */
[----:B------:R-:W-:Y:S01]  /*ce80*/  FMUL R14, R18, R18 ;  /* 0x00000012120e7220 */ /* 0x000fe20000400000 */
[----:B------:R-:W-:Y:S01]  /*ce90*/  @!P0 FMUL R25, R25, 16777216 ;  /* 0x4b80000019198820 */ /* 0x000fe20000400000 */
[----:B------:R-:W-:Y:S02]  /*cea0*/  FFMA R29, R7, R13, R12 ;  /* 0x0000000d071d7223 */ /* 0x000fe4000000000c */
[----:B------:R-:W-:Y:S01]  /*ceb0*/  FFMA R14, R19, R19, R14 ;  /* 0x00000013130e7223 */ /* 0x000fe2000000000e */
[----:B------:R-:W2:Y:S03]  /*cec0*/  MUFU.RSQ R24, R25 ;  /* 0x0000001900187308 */ /* 0x000ea60000001400 */
[----:B------:R-:W-:-:S02]  /*ced0*/  FADD R27, R14, 0.0010000000474974513054 ;  /* 0x3a83126f0e1b7421 */ /* 0x000fc40000000000 */
[----:B------:R-:W3:Y:S03]  /*cee0*/  LDS.128 R12, [UR4+0x7b0] ;  /* 0x0007b004ff0c7984 */ /* 0x000ee60008000c00 */
[----:B------:R-:W-:Y:S01]  /*cef0*/  FSETP.GEU.AND P1, PT, |R27|, 1.175494350822287508e-38, PT ;  /* 0x008000001b00780b */ /* 0x000fe20003f2e200 */
[----:B-1----:R-:W-:-:S04]  /*cf00*/  @!P2 FMUL R26, R26, 4096 ;  /* 0x458000001a1aa820 */ /* 0x002fc80000400000 */
[----:B------:R-:W-:-:S04]  /*cf10*/  FMUL R7, R26, R26 ;  /* 0x0000001a1a077220 */ /* 0x000fc80000400000 */
[----:B------:R-:W-:Y:S01]  /*cf20*/  FMUL R7, R26, R7 ;  /* 0x000000071a077220 */ /* 0x000fe20000400000 */
[----:B--2---:R-:W-:-:S03]  /*cf30*/  @!P0 FMUL R24, R24, 4096 ;  /* 0x4580000018188820 */ /* 0x004fc60000400000 */
[----:B------:R-:W-:Y:S01]  /*cf40*/  @!P1 FMUL R27, R27, 16777216 ;  /* 0x4b8000001b1b9820 */ /* 0x000fe20000400000 */
[-C--:B------:R-:W-:Y:S01]  /*cf50*/  FFMA R26, R23, R7.reuse, R28 ;  /* 0x00000007171a7223 */ /* 0x080fe2000000001c */
[----:B------:R-:W-:Y:S01]  /*cf60*/  FFMA R29, R22, R7, R29 ;  /* 0x00000007161d7223 */ /* 0x000fe2000000001d */
[----:B------:R-:W-:Y:S01]  /*cf70*/  FMUL R23, R24, R24 ;  /* 0x0000001818177220 */ /* 0x000fe20000400000 */
[----:B0-----:R-:W-:Y:S01]  /*cf80*/  FADD R7, -R5, R9 ;  /* 0x0000000905077221 */ /* 0x001fe20000000100 */
[----:B------:R-:W-:Y:S01]  /*cf90*/  FADD R22, -R4, R8 ;  /* 0x0000000804167221 */ /* 0x000fe20000000100 */
[----:B------:R-:W0:Y:S01]  /*cfa0*/  MUFU.RSQ R27, R27 ;  /* 0x0000001b001b7308 */ /* 0x000e220000001400 */
[----:B------:R-:W-:Y:S01]  /*cfb0*/  FMUL R24, R24, R23 ;  /* 0x0000001718187220 */ /* 0x000fe20000400000 */
[----:B------:R-:W-:Y:S01]  /*cfc0*/  FMUL R9, R7, R7 ;  /* 0x0000000707097220 */ /* 0x000fe20000400000 */
[----:B------:R-:W-:Y:S02]  /*cfd0*/  FADD R23, -R4, R10 ;  /* 0x0000000a04177221 */ /* 0x000fe40000000100 */
[----:B------:R-:W-:Y:S01]  /*cfe0*/  FFMA R26, R17, R24, R26 ;  /* 0x00000018111a7223 */ /* 0x000fe2000000001a */
[----:B------:R-:W-:Y:S01]  /*cff0*/  FFMA R9, R22, R22, R9 ;  /* 0x0000001616097223 */ /* 0x000fe20000000009 */
[----:B------:R-:W-:Y:S01]  /*d000*/  FADD R17, -R5, R11 ;  /* 0x0000000b05117221 */ /* 0x000fe20000000100 */
[----:B------:R-:W-:-:S02]  /*d010*/  FFMA R29, R16, R24, R29 ;  /* 0x00000018101d7223 */ /* 0x000fc4000000001d */
[----:B------:R-:W-:Y:S01]  /*d020*/  FADD R25, R9, 0.0010000000474974513054 ;  /* 0x3a83126f09197421 */ /* 0x000fe20000000000 */
[----:B------:R-:W-:-:S04]  /*d030*/  FMUL R8, R17, R17 ;  /* 0x0000001111087220 */ /* 0x000fc80000400000 */
[----:B------:R-:W-:Y:S01]  /*d040*/  FFMA R8, R23, R23, R8 ;  /* 0x0000001717087223 */ /* 0x000fe20000000008 */
[----:B------:R-:W-:Y:S01]  /*d050*/  FSETP.GEU.AND P0, PT, |R25|, 1.175494350822287508e-38, PT ;  /* 0x008000001900780b */ /* 0x000fe20003f0e200 */
[----:B0-----:R-:W-:Y:S01]  /*d060*/  @!P1 FMUL R27, R27, 4096 ;  /* 0x458000001b1b9820 */ /* 0x001fe20000400000 */
[----:B---3--:R-:W-:Y:S01]  /*d070*/  FADD R13, -R5, R13 ;  /* 0x0000000d050d7221 */ /* 0x008fe20000000100 */
[----:B------:R-:W-:Y:S01]  /*d080*/  FADD R24, R8, 0.0010000000474974513054 ;  /* 0x3a83126f08187421 */ /* 0x000fe20000000000 */
[----:B------:R-:W-:Y:S01]  /*d090*/  FADD R12, -R4, R12 ;  /* 0x0000000c040c7221 */ /* 0x000fe20000000100 */
[----:B------:R-:W-:Y:S01]  /*d0a0*/  FMUL R8, R27, R27 ;  /* 0x0000001b1b087220 */ /* 0x000fe20000400000 */
[----:B------:R-:W-:Y:S02]  /*d0b0*/  FADD R15, -R5, R15 ;  /* 0x0000000f050f7221 */ /* 0x000fe40000000100 */
[----:B------:R-:W-:Y:S01]  /*d0c0*/  FSETP.GEU.AND P1, PT, |R24|, 1.175494350822287508e-38, PT ;  /* 0x008000001800780b */ /* 0x000fe20003f2e200 */
[----:B------:R-:W-:Y:S01]  /*d0d0*/  FMUL R8, R27, R8 ;  /* 0x000000081b087220 */ /* 0x000fe20000400000 */
[----:B------:R-:W-:-:S03]  /*d0e0*/  FMUL R27, R13, R13 ;  /* 0x0000000d0d1b7220 */ /* 0x000fc60000400000 */
[----:B------:R-:W-:Y:S01]  /*d0f0*/  @!P0 FMUL R25, R25, 16777216 ;  /* 0x4b80000019198820 */ /* 0x000fe20000400000 */
[-C--:B------:R-:W-:Y:S01]  /*d100*/  FFMA R19, R19, R8.reuse, R26 ;  /* 0x0000000813137223 */ /* 0x080fe2000000001a */
[----:B------:R-:W-:Y:S01]  /*d110*/  FFMA R18, R18, R8, R29 ;  /* 0x0000000812127223 */ /* 0x000fe2000000001d */
[----:B------:R-:W-:Y:S01]  /*d120*/  FFMA R27, R12, R12, R27 ;  /* 0x0000000c0c1b7223 */ /* 0x000fe2000000001b */
[----:B------:R-:W0:Y:S01]  /*d130*/  LDS.128 R8, [UR4+0x7c0] ;  /* 0x0007c004ff087984 */ /* 0x000e220008000c00 */
[----:B------:R-:W1:Y:S02]  /*d140*/  MUFU.RSQ R16, R25 ;  /* 0x0000001900107308 */ /* 0x000e640000001400 */
[----:B------:R-:W-:Y:S01]  /*d150*/  FADD R28, R27, 0.0010000000474974513054 ;  /* 0x3a83126f1b1c7421 */ /* 0x000fe20000000000 */
[----:B------:R-:W-:-:S04]  /*d160*/  @!P1 FMUL R24, R24, 16777216 ;  /* 0x4b80000018189820 */ /* 0x000fc80000400000 */
[----:B------:R-:W-:Y:S01]  /*d170*/  FSETP.GEU.AND P2, PT, |R28|, 1.175494350822287508e-38, PT ;  /* 0x008000001c00780b */ /* 0x000fe20003f4e200 */
[----:B------:R-:W2:Y:S01]  /*d180*/  MUFU.RSQ R26, R24 ;  /* 0x00000018001a7308 */ /* 0x000ea20000001400 */
[----:B-1----:R-:W-:-:S11]  /*d190*/  @!P0 FMUL R16, R16, 4096 ;  /* 0x4580000010108820 */ /* 0x002fd60000400000 */
[----:B------:R-:W-:Y:S01]  /*d1a0*/  @!P2 FMUL R28, R28, 16777216 ;  /* 0x4b8000001c1ca820 */ /* 0x000fe20000400000 */
[----:B------:R-:W-:-:S04]  /*d1b0*/  FMUL R27, R16, R16 ;  /* 0x00000010101b7220 */ /* 0x000fc80000400000 */
[----:B------:R-:W-:Y:S01]  /*d1c0*/  FMUL R25, R16, R27 ;  /* 0x0000001b10197220 */ /* 0x000fe20000400000 */
[----:B--2---:R-:W-:Y:S01]  /*d1d0*/  @!P1 FMUL R26, R26, 4096 ;  /* 0x458000001a1a9820 */ /* 0x004fe20000400000 */
[----:B------:R-:W1:Y:S02]  /*d1e0*/  MUFU.RSQ R16, R28 ;  /* 0x0000001c00107308 */ /* 0x000e640000001400 */
[----:B------:R-:W-:Y:S01]  /*d1f0*/  FFMA R22, R22, R25, R19 ;  /* 0x0000001916167223 */ /* 0x000fe20000000013 */
[----:B------:R-:W-:-:S04]  /*d200*/  FMUL R19, R26, R26 ;  /* 0x0000001a1a137220 */ /* 0x000fc80000400000 */
[----:B------:R-:W-:Y:S01]  /*d210*/  FMUL R24, R26, R19 ;  /* 0x000000131a187220 */ /* 0x000fe20000400000 */
[----:B------:R-:W-:Y:S01]  /*d220*/  FFMA R26, R7, R25, R18 ;  /* 0x00000019071a7223 */ /* 0x000fe20000000012 */
[C---:B------:R-:W-:Y:S02]  /*d230*/  FADD R19, -R4.reuse, R14 ;  /* 0x0000000e04137221 */ /* 0x040fe40000000100 */
[----:B------:R-:W-:Y:S01]  /*d240*/  FFMA R23, R23, R24, R22 ;  /* 0x0000001817177223 */ /* 0x000fe20000000016 */
[----:B------:R-:W-:Y:S01]  /*d250*/  FMUL R22, R15, R15 ;  /* 0x0000000f0f167220 */ /* 0x000fe20000400000 */
[C---:B0-----:R-:W-:Y:S01]  /*d260*/  FADD R18, -R5.reuse, R9 ;  /* 0x0000000905127221 */ /* 0x041fe20000000100 */
[----:B------:R-:W-:Y:S01]  /*d270*/  FADD R7, -R5, R11 ;  /* 0x0000000b05077221 */ /* 0x000fe20000000100 */
[----:B------:R-:W-:Y:S01]  /*d280*/  FADD R14, -R4, R8 ;  /* 0x00000008040e7221 */ /* 0x000fe20000000100 */
[----:B------:R-:W-:Y:S01]  /*d290*/  FFMA R27, R19, R19, R22 ;  /* 0x00000013131b7223 */ /* 0x000fe20000000016 */
[----:B------:R-:W-:Y:S01]  /*d2a0*/  FMUL R9, R18, R18 ;  /* 0x0000001212097220 */ /* 0x000fe20000400000 */
[----:B-1----:R-:W-:Y:S01]  /*d2b0*/  @!P2 FMUL R16, R16, 4096 ;  /* 0x458000001010a820 */ /* 0x002fe20000400000 */
[----:B------:R-:W-:Y:S01]  /*d2c0*/  FADD R22, -R4, R10 ;  /* 0x0000000a04167221 */ /* 0x000fe20000000100 */
[----:B------:R-:W-:Y:S01]  /*d2d0*/  FMUL R11, R7, R7 ;  /* 0x00000007070b7220 */ /* 0x000fe20000400000 */
[----:B------:R-:W-:Y:S01]  /*d2e0*/  FADD R27, R27, 0.0010000000474974513054 ;  /* 0x3a83126f1b1b7421 */ /* 0x000fe20000000000 */
[----:B------:R-:W-:Y:S01]  /*d2f0*/  FFMA R25, R14, R14, R9 ;  /* 0x0000000e0e197223 */ /* 0x000fe20000000009 */
[----:B------:R-:W-:Y:S01]  /*d300*/  FMUL R9, R16, R16 ;  /* 0x0000001010097220 */ /* 0x000fe20000400000 */
[----:B------:R-:W-:Y:S01]  /*d310*/  FFMA R11, R22, R22, R11 ;  /* 0x00000016160b7223 */ /* 0x000fe2000000000b */
[----:B------:R-:W-:Y:S01]  /*d320*/  FFMA R24, R17, R24, R26 ;  /* 0x0000001811187223 */ /* 0x000fe2000000001a */
[----:B------:R-:W-:Y:S01]  /*d330*/  FADD R25, R25, 0.0010000000474974513054 ;  /* 0x3a83126f19197421 */ /* 0x000fe20000000000 */
[----:B------:R-:W-:Y:S01]  /*d340*/  FSETP.GEU.AND P0, PT, |R27|, 1.175494350822287508e-38, PT ;  /* 0x008000001b00780b */ /* 0x000fe20003f0e200 */
[----:B------:R-:W-:Y:S01]  /*d350*/  FMUL R26, R16, R9 ;  /* 0x00000009101a7220 */ /* 0x000fe20000400000 */
[----:B------:R-:W-:-:S02]  /*d360*/  FADD R16, R11, 0.0010000000474974513054 ;  /* 0x3a83126f0b107421 */ /* 0x000fc40000000000 */
[----:B------:R-:W-:Y:S01]  /*d370*/  FSETP.GEU.AND P1, PT, |R25|, 1.175494350822287508e-38, PT ;  /* 0x008000001900780b */ /* 0x000fe20003f2e200 */
[----:B------:R-:W0:Y:S01]  /*d380*/  LDS.128 R8, [UR4+0x7d0] ;  /* 0x0007d004ff087984 */ /* 0x000e220008000c00 */
[-C--:B------:R-:W-:Y:S01]  /*d390*/  FFMA R23, R12, R26.reuse, R23 ;  /* 0x0000001a0c177223 */ /* 0x080fe20000000017 */
[----:B------:R-:W-:Y:S01]  /*d3a0*/  FSETP.GEU.AND P2, PT, |R16|, 1.175494350822287508e-38, PT ;  /* 0x008000001000780b */ /* 0x000fe20003f4e200 */
[----:B------:R-:W-:-:S05]  /*d3b0*/  FFMA R24, R13, R26, R24 ;  /* 0x0000001a0d187223 */ /* 0x000fca0000000018 */
[----:B------:R-:W-:-:S04]  /*d3c0*/  @!P0 FMUL R27, R27, 16777216 ;  /* 0x4b8000001b1b8820 */ /* 0x000fc80000400000 */
[----:B------:R-:W1:Y:S01]  /*d3d0*/  MUFU.RSQ R28, R27 ;  /* 0x0000001b001c7308 */ /* 0x000e620000001400 */
[----:B------:R-:W-:Y:S02]  /*d3e0*/  @!P1 FMUL R25, R25, 16777216 ;  /* 0x4b80000019199820 */ /* 0x000fe40000400000 */
[----:B------:R-:W-:-:S05]  /*d3f0*/  @!P2 FMUL R16, R16, 16777216 ;  /* 0x4b8000001010a820 */ /* 0x000fca0000400000 */
[----:B------:R-:W2:Y:S08]  /*d400*/  MUFU.RSQ R17, R25 ;  /* 0x0000001900117308 */ /* 0x000eb00000001400 */
[----:B------:R-:W3:Y:S01]  /*d410*/  MUFU.RSQ R16, R16 ;  /* 0x0000001000107308 */ /* 0x000ee20000001400 */
[----:B-1----:R-:W-:-:S04]  /*d420*/  @!P0 FMUL R28, R28, 4096 ;  /* 0x458000001c1c8820 */ /* 0x002fc80000400000 */
[----:B------:R-:W-:Y:S01]  /*d430*/  FMUL R29, R28, R28 ;  /* 0x0000001c1c1d7220 */ /* 0x000fe20000400000 */
[----:B--2---:R-:W-:-:S03]  /*d440*/  @!P1 FMUL R17, R17, 4096 ;  /* 0x4580000011119820 */ /* 0x004fc60000400000 */
[----:B------:R-:W-:Y:S01]  /*d450*/  FMUL R12, R28, R29 ;  /* 0x0000001d1c0c7220 */ /* 0x000fe20000400000 */
[----:B0-----:R-:W-:Y:S01]  /*d460*/  FADD R9, -R5, R9 ;  /* 0x0000000905097221 */ /* 0x001fe20000000100 */
[----:B------:R-:W-:Y:S02]  /*d470*/  FMUL R26, R17, R17 ;  /* 0x00000011111a7220 */ /* 0x000fe40000400000 */
[-C--:B------:R-:W-:Y:S01]  /*d480*/  FFMA R19, R19, R12.reuse, R23 ;  /* 0x0000000c13137223 */ /* 0x080fe20000000017 */
[----:B------:R-:W-:Y:S01]  /*d490*/  FFMA R15, R15, R12, R24 ;  /* 0x0000000c0f0f7223 */ /* 0x000fe20000000018 */
[----:B------:R-:W-:Y:S01]  /*d4a0*/  FADD R8, -R4, R8 ;  /* 0x0000000804087221 */ /* 0x000fe20000000100 */
[----:B---3--:R-:W-:Y:S01]  /*d4b0*/  @!P2 FMUL R16, R16, 4096 ;  /* 0x458000001010a820 */ /* 0x008fe20000400000 */
[----:B------:R-:W-:Y:S01]  /*d4c0*/  FMUL R26, R17, R26 ;  /* 0x0000001a111a7220 */ /* 0x000fe20000400000 */
[----:B------:R-:W-:Y:S01]  /*d4d0*/  FMUL R23, R9, R9 ;  /* 0x0000000909177220 */ /* 0x000fe20000400000 */
[----:B------:R-:W-:Y:S01]  /*d4e0*/  FADD R11, -R5, R11 ;  /* 0x0000000b050b7221 */ /* 0x000fe20000000100 */
[----:B------:R-:W-:Y:S01]  /*d4f0*/  FMUL R13, R16, R16 ;  /* 0x00000010100d7220 */ /* 0x000fe20000400000 */
[-C--:B------:R-:W-:Y:S01]  /*d500*/  FFMA R25, R14, R26.reuse, R19 ;  /* 0x0000001a0e197223 */ /* 0x080fe20000000013 */
[----:B------:R-:W-:Y:S01]  /*d510*/  FFMA R26, R18, R26, R15 ;  /* 0x0000001a121a7223 */ /* 0x000fe2000000000f */
[----:B------:R-:W-:Y:S01]  /*d520*/  FFMA R23, R8, R8, R23 ;  /* 0x0000000808177223 */ /* 0x000fe20000000017 */
[----:B------:R-:W-:Y:S01]  /*d530*/  FMUL R24, R16, R13 ;  /* 0x0000000d10187220 */ /* 0x000fe20000400000 */
[----:B------:R-:W-:Y:S01]  /*d540*/  FADD R10, -R4, R10 ;  /* 0x0000000a040a7221 */ /* 0x000fe20000000100 */
[----:B------:R-:W0:Y:S01]  /*d550*/  LDS.128 R12, [UR4+0x7e0] ;  /* 0x0007e004ff0c7984 */ /* 0x000e220008000c00 */
[----:B------:R-:W-:Y:S01]  /*d560*/  FADD R27, R23, 0.0010000000474974513054 ;  /* 0x3a83126f171b7421 */ /* 0x000fe20000000000 */
[-C--:B------:R-:W-:Y:S01]  /*d570*/  FFMA R25, R22, R24.reuse, R25 ;  /* 0x0000001816197223 */ /* 0x080fe20000000019 */
[----:B------:R-:W-:Y:S01]  /*d580*/  FFMA R22, R7, R24, R26 ;  /* 0x0000001807167223 */ /* 0x000fe2000000001a */
[----:B------:R-:W1:Y:S01]  /*d590*/  LDS.128 R16, [UR4+0x7f0] ;  /* 0x0007f004ff107984 */ /* 0x000e620008000c00 */
[----:B------:R-:W-:Y:S01]  /*d5a0*/  FMUL R7, R11, R11 ;  /* 0x0000000b0b077220 */ /* 0x000fe20000400000 */
[----:B------:R-:W-:-:S03]  /*d5b0*/  FSETP.GEU.AND P0, PT, |R27|, 1.175494350822287508e-38, PT ;  /* 0x008000001b00780b */ /* 0x000fc60003f0e200 */
[----:B------:R-:W-:-:S04]  /*d5c0*/  FFMA R7, R10, R10, R7 ;  /* 0x0000000a0a077223 */ /* 0x000fc80000000007 */
[----:B------:R-:W-:-:S06]  /*d5d0*/  FADD R7, R7, 0.0010000000474974513054 ;  /* 0x3a83126f07077421 */ /* 0x000fcc0000000000 */
[----:B------:R-:W-:-:S04]  /*d5e0*/  @!P0 FMUL R27, R27, 16777216 ;  /* 0x4b8000001b1b8820 */ /* 0x000fc80000400000 */
[----:B------:R-:W2:Y:S01]  /*d5f0*/  MUFU.RSQ R23, R27 ;  /* 0x0000001b00177308 */ /* 0x000ea20000001400 */
[C---:B0-----:R-:W-:Y:S01]  /*d600*/  FADD R13, -R5.reuse, R13 ;  /* 0x0000000d050d7221 */ /* 0x041fe20000000100 */
[C---:B------:R-:W-:Y:S01]  /*d610*/  FADD R12, -R4.reuse, R12 ;  /* 0x0000000c040c7221 */ /* 0x040fe20000000100 */
[----:B------:R-:W-:Y:S01]  /*d620*/  FADD R15, -R5, R15 ;  /* 0x0000000f050f7221 */ /* 0x000fe20000000100 */
[----:B--2---:R-:W-:Y:S01]  /*d630*/  @!P0 FMUL R23, R23, 4096 ;  /* 0x4580000017178820 */ /* 0x004fe20000400000 */
[----:B------:R-:W-:Y:S01]  /*d640*/  FMUL R27, R13, R13 ;  /* 0x0000000d0d1b7220 */ /* 0x000fe20000400000 */
[----:B------:R-:W-:Y:S01]  /*d650*/  FADD R14, -R4, R14 ;  /* 0x0000000e040e7221 */ /* 0x000fe20000000100 */
[----:B-1----:R-:W-:Y:S01]  /*d660*/  FADD R17, -R5, R17 ;  /* 0x0000001105117221 */ /* 0x002fe20000000100 */
[----:B------:R-:W-:Y:S01]  /*d670*/  FMUL R29, R15, R15 ;  /* 0x0000000f0f1d7220 */ /* 0x000fe20000400000 */
[----:B------:R-:W-:Y:S01]  /*d680*/  FFMA R27, R12, R12, R27 ;  /* 0x0000000c0c1b7223 */ /* 0x000fe2000000001b */
[C---:B------:R-:W-:Y:S01]  /*d690*/  FADD R16, -R4.reuse, R16 ;  /* 0x0000001004107221 */ /* 0x040fe20000000100 */
[----:B------:R-:W-:Y:S01]  /*d6a0*/  FADD R18, -R4, R18 ;  /* 0x0000001204127221 */ /* 0x000fe20000000100 */
[----:B------:R-:W-:Y:S01]  /*d6b0*/  FADD R19, -R5, R19 ;  /* 0x0000001305137221 */ /* 0x000fe20000000100 */
[----:B------:R-:W-:Y:S01]  /*d6c0*/  FMUL R4, R23, R23 ;  /* 0x0000001717047220 */ /* 0x000fe20000400000 */
[----:B------:R-:W-:Y:S01]  /*d6d0*/  FADD R5, R27, 0.0010000000474974513054 ;  /* 0x3a83126f1b057421 */ /* 0x000fe20000000000 */
[----:B------:R-:W-:Y:S01]  /*d6e0*/  FMUL R27, R17, R17 ;  /* 0x00000011111b7220 */ /* 0x000fe20000400000 */
[----:B------:R-:W-:Y:S01]  /*d6f0*/  FFMA R29, R14, R14, R29 ;  /* 0x0000000e0e1d7223 */ /* 0x000fe2000000001d */
[----:B------:R-:W-:Y:S01]  /*d700*/  FSETP.GEU.AND P0, PT, |R7|, 1.175494350822287508e-38, PT ;  /* 0x008000000700780b */ /* 0x000fe20003f0e200 */
[----:B------:R-:W-:Y:S01]  /*d710*/  FMUL R23, R23, R4 ;  /* 0x0000000417177220 */ /* 0x000fe20000400000 */
[----:B------:R-:W-:Y:S01]  /*d720*/  FFMA R27, R16, R16, R27 ;  /* 0x00000010101b7223 */ /* 0x000fe2000000001b */
[----:B------:R-:W-:Y:S01]  /*d730*/  FMUL R24, R19, R19 ;  /* 0x0000001313187220 */ /* 0x000fe20000400000 */
[----:B------:R-:W-:Y:S01]  /*d740*/  FADD R4, R29, 0.0010000000474974513054 ;  /* 0x3a83126f1d047421 */ /* 0x000fe20000000000 */
[----:B------:R-:W-:Y:S01]  /*d750*/  FSETP.GEU.AND P1, PT, |R5|, 1.175494350822287508e-38, PT ;  /* 0x008000000500780b */ /* 0x000fe20003f2e200 */
[----:B------:R-:W-:Y:S01]  /*d760*/  FADD R26, R27, 0.0010000000474974513054 ;  /* 0x3a83126f1b1a7421 */ /* 0x000fe20000000000 */
[----:B------:R-:W-:Y:S01]  /*d770*/  FFMA R24, R18, R18, R24 ;  /* 0x0000001212187223 */ /* 0x000fe20000000018 */
[-C--:B------:R-:W-:Y:S01]  /*d780*/  FFMA R25, R8, R23.reuse, R25 ;  /* 0x0000001708197223 */ /* 0x080fe20000000019 */
[----:B------:R-:W-:Y:S01]  /*d790*/  FSETP.GEU.AND P2, PT, |R4|, 1.175494350822287508e-38, PT ;  /* 0x008000000400780b */ /* 0x000fe20003f4e200 */
[----:B------:R-:W-:Y:S01]  /*d7a0*/  FFMA R22, R9, R23, R22 ;  /* 0x0000001709167223 */ /* 0x000fe20000000016 */
[----:B------:R-:W-:Y:S01]  /*d7b0*/  FADD R24, R24, 0.0010000000474974513054 ;  /* 0x3a83126f18187421 */ /* 0x000fe20000000000 */
[----:B------:R-:W-:Y:S01]  /*d7c0*/  FSETP.GEU.AND P3, PT, |R26|, 1.175494350822287508e-38, PT ;  /* 0x008000001a00780b */ /* 0x000fe20003f6e200 */
[----:B------:R-:W-:-:S03]  /*d7d0*/  @!P0 FMUL R7, R7, 16777216 ;  /* 0x4b80000007078820 */ /* 0x000fc60000400000 */
[----:B------:R-:W-:Y:S02]  /*d7e0*/  FSETP.GEU.AND P4, PT, |R24|, 1.175494350822287508e-38, PT ;  /* 0x008000001800780b */ /* 0x000fe40003f8e200 */
[----:B------:R-:W-:Y:S01]  /*d7f0*/  @!P1 FMUL R5, R5, 16777216 ;  /* 0x4b80000005059820 */ /* 0x000fe20000400000 */
[----:B------:R-:W0:Y:S03]  /*d800*/  MUFU.RSQ R7, R7 ;  /* 0x0000000700077308 */ /* 0x000e260000001400 */
[----:B------:R-:W-:-:S03]  /*d810*/  @!P2 FMUL R4, R4, 16777216 ;  /* 0x4b8000000404a820 */ /* 0x000fc60000400000 */
[----:B------:R-:W-:Y:S02]  /*d820*/  @!P3 FMUL R26, R26, 16777216 ;  /* 0x4b8000001a1ab820 */ /* 0x000fe40000400000 */
[----:B------:R-:W1:Y:S02]  /*d830*/  MUFU.RSQ R5, R5 ;  /* 0x0000000500057308 */ /* 0x000e640000001400 */
[----:B------:R-:W-:-:S06]  /*d840*/  @!P4 FMUL R24, R24, 16777216 ;  /* 0x4b8000001818c820 */ /* 0x000fcc0000400000 */
[----:B------:R-:W2:Y:S01]  /*d850*/  MUFU.RSQ R4, R4 ;  /* 0x0000000400047308 */ /* 0x000ea20000001400 */
[----:B0-----:R-:W-:-:S04]  /*d860*/  @!P0 FMUL R7, R7, 4096 ;  /* 0x4580000007078820 */ /* 0x001fc80000400000 */
[----:B------:R-:W-:-:S03]  /*d870*/  FMUL R8, R7, R7 ;  /* 0x0000000707087220 */ /* 0x000fc60000400000 */
[----:B------:R-:W0:Y:S01]  /*d880*/  MUFU.RSQ R26, R26 ;  /* 0x0000001a001a7308 */ /* 0x000e220000001400 */
[----:B-1----:R-:W-:Y:S01]  /*d890*/  @!P1 FMUL R5, R5, 4096 ;  /* 0x4580000005059820 */ /* 0x002fe20000400000 */
[----:B------:R-:W-:-:S03]  /*d8a0*/  FMUL R8, R7, R8 ;  /* 0x0000000807087220 */ /* 0x000fc60000400000 */
[----:B------:R-:W-:Y:S01]  /*d8b0*/  FMUL R28, R5, R5 ;  /* 0x00000005051c7220 */ /* 0x000fe20000400000 */
[-C--:B------:R-:W-:Y:S01]  /*d8c0*/  FFMA R25, R10, R8.reuse, R25 ;  /* 0x000000080a197223 */ /* 0x080fe20000000019 */
        /* <DEDUP_REMOVED lines=19> */
[----:B------:R-:W-:-:S07]  /*da00*/  FFMA R16, R19, R9, R22 ;  /* 0x0000000913107223 */ /* 0x000fce0000000016 */
.L_x_0:
[----:B------:R-:W-:Y:S01]  /*da10*/  BAR.SYNC.DEFER_BLOCKING 0x0 ;  /* 0x0000000000007b1d */ /* 0x000fe20000010000 */
[----:B------:R-:W-:Y:S01]  /*da20*/  UIADD3 UR5, UPT, UPT, UR5, 0x1, URZ ;  /* 0x0000000105057890 */ /* 0x000fe2000fffe0ff */
[----:B------:R-:W-:-:S03]  /*da30*/  IADD3 R0, P0, PT, R0, 0x800, RZ ;  /* 0x0000080000007810 */ /* 0x000fc60007f1e0ff */
[----:B------:R-:W-:Y:S01]  /*da40*/  UISETP.NE.AND UP0, UPT, UR5, URZ, UPT ;  /* 0x000000ff0500728c */ /* 0x000fe2000bf05270 */
[----:B------:R-:W-:-:S08]  /*da50*/  IADD3.X R3, PT, PT, RZ, R3, RZ, P0, !PT ;  /* 0x00000003ff037210 */ /* 0x000fd000007fe4ff */
[----:B------:R-:W-:Y:S05]  /*da60*/  BRA.U UP0, `(.L_x_1) ;  /* 0xffffff2500b87547 */ /* 0x000fea000b83ffff */
[----:B------:R-:W0:Y:S02]  /*da70*/  LDC.64 R2, c[0x0][0x388] ;  /* 0x0000e200ff027b82 */ /* 0x000e240000000a00 */
[----:B0-----:R-:W-:-:S05]  /*da80*/  IMAD.WIDE R2, R6, 0x8, R2 ;  /* 0x0000000806027825 */ /* 0x001fca00078e0202 */
[----:B------:R-:W2:Y:S02]  /*da90*/  LDG.E.64 R4, desc[UR8][R2.64] ;  /* 0x0000000802047981 */ /* 0x000ea4000c1e1b00 */
[----:B--2---:R-:W-:Y:S01]  /*daa0*/  FFMA R4, R7, 9.9999997473787516356e-05, R4 ;  /* 0x38d1b71707047823 */ /* 0x004fe20000000004 */
[----:B------:R-:W-:-:S05]  /*dab0*/  FFMA R5, R16, 9.9999997473787516356e-05, R5 ;  /* 0x38d1b71710057823 */ /* 0x000fca0000000005 */
[----:B------:R-:W-:Y:S04]  /*dac0*/  STG.E.64 desc[UR8][R2.64], R4 ;  /* 0x0000000402007986 */ /* 0x000fe8000c101b08 */
[----:B------:R-:W2:Y:S02]  /*dad0*/  LDG.E.64 R6, desc[UR8][R20.64] ;  /* 0x0000000814067981 */ /* 0x000ea4000c1e1b00 */
[----:B--2---:R-:W-:Y:S01]  /*dae0*/  FFMA R6, R4, 9.9999997473787516356e-05, R6 ;  /* 0x38d1b71704067823 */ /* 0x004fe20000000006 */
[----:B------:R-:W-:-:S05]  /*daf0*/  FFMA R7, R5, 9.9999997473787516356e-05, R7 ;  /* 0x38d1b71705077823 */ /* 0x000fca0000000007 */
[----:B------:R-:W-:Y:S01]  /*db00*/  STG.E.64 desc[UR8][R20.64], R6 ;  /* 0x0000000614007986 */ /* 0x000fe2000c101b08 */
[----:B------:R-:W-:Y:S05]  /*db10*/  EXIT ;  /* 0x000000000000794d */ /* 0x000fea0003800000 */
.L_x_2:
[----:B------:R-:W-:-:S00]  /*db20*/  BRA `(.L_x_2) ;  /* 0xfffffffc00fc7947 */ /* 0x000fc0000383ffff */
[----:B------:R-:W-:-:S00]  /*db30*/  NOP ;  /* 0x0000000000007918 */ /* 0x000fc00000000000 */
        /* <DEDUP_REMOVED lines=12> */
.L_x_3:


//--------------------- .nv.shared._Z10applyForceP6float2S0_S0_fi --------------------------
	.section	.nv.shared._Z10applyForceP6float2S0_S0_fi,"aw",@nobits
	.sectionflags	@""
	.align	8
.nv.shared._Z10applyForceP6float2S0_S0_fi:
	.zero		3072


//--------------------- .nv.shared.reserved.0     --------------------------
	.section	.nv.shared.reserved.0,"aw",@nobits
	.weak		__nv_reservedSMEM_offset_0_alias
	.size		__nv_reservedSMEM_offset_0_alias, 0, 64
	.other		__nv_reservedSMEM_offset_0_alias,@"STO_CUDA_RESERVED_SHARED STV_DEFAULT"
__nv_reservedSMEM_offset_0_alias:
	.zero		0
	.zero		64


//--------------------- .nv.constant0._Z10applyForceP6float2S0_S0_fi --------------------------
	.section	.nv.constant0._Z10applyForceP6float2S0_S0_fi,"a",@progbits
	.sectionflags	@""
	.align	4
.nv.constant0._Z10applyForceP6float2S0_S0_fi:
	.zero		928


//--------------------- SYMBOLS --------------------------

	.type		.nv.reservedSmem.offset0,@object
	.size		.nv.reservedSmem.offset0,0x4
	.type		.nv.reservedSmem.cap,@object
	.size		.nv.reservedSmem.cap,0x4
